	.headerflags	@"EF_CUDA_TEXMODE_UNIFIED EF_CUDA_64BIT_ADDRESS EF_CUDA_SM86 EF_CUDA_VIRTUAL_SM(EF_CUDA_SM86)"
	.elftype	@"ET_EXEC"


//--------------------- .nv.info                  --------------------------
	.section	.nv.info,"",@"SHT_CUDA_INFO"
	.align	4


	//----- nvinfo : EIATTR_REGCOUNT
	.align		4
        /*0000*/ 	.byte	0x04, 0x2f
        /*0002*/ 	.short	(.L_1 - .L_0)
	.align		4
.L_0:
        /*0004*/ 	.word	index@(chunk_scaled_dot_kkt_fwd_kernel)
        /*0008*/ 	.word	0x00000048


	//----- nvinfo : EIATTR_MAX_STACK_SIZE
	.align		4
.L_1:
        /*000c*/ 	.byte	0x04, 0x23
        /*000e*/ 	.short	(.L_3 - .L_2)
	.align		4
.L_2:
        /*0010*/ 	.word	index@(chunk_scaled_dot_kkt_fwd_kernel)
        /*0014*/ 	.word	0x00000000


	//----- nvinfo : EIATTR_MIN_STACK_SIZE
	.align		4
.L_3:
        /*0018*/ 	.byte	0x04, 0x12
        /*001a*/ 	.short	(.L_5 - .L_4)
	.align		4
.L_4:
        /*001c*/ 	.word	index@(chunk_scaled_dot_kkt_fwd_kernel)
        /*0020*/ 	.word	0x00000000


	//----- nvinfo : EIATTR_FRAME_SIZE
	.align		4
.L_5:
        /*0024*/ 	.byte	0x04, 0x11
        /*0026*/ 	.short	(.L_7 - .L_6)
	.align		4
.L_6:
        /*0028*/ 	.word	index@(chunk_scaled_dot_kkt_fwd_kernel)
        /*002c*/ 	.word	0x00000000
.L_7:


//--------------------- .nv.info.chunk_scaled_dot_kkt_fwd_kernel --------------------------
	.section	.nv.info.chunk_scaled_dot_kkt_fwd_kernel,"",@"SHT_CUDA_INFO"
	.align	4


	//----- nvinfo : EIATTR_CUDA_API_VERSION
	.align		4
        /*0000*/ 	.byte	0x04, 0x37
        /*0002*/ 	.short	(.L_9 - .L_8)
.L_8:
        /*0004*/ 	.word	0x0000007b


	//----- nvinfo : EIATTR_SW2861232_WAR
	.align		4
.L_9:
        /*0008*/ 	.byte	0x01, 0x35
	.zero		2


	//----- nvinfo : EIATTR_PARAM_CBANK
	.align		4
        /*000c*/ 	.byte	0x04, 0x0a
        /*000e*/ 	.short	(.L_11 - .L_10)
	.align		4
.L_10:
        /*0010*/ 	.word	index@(.nv.constant0.chunk_scaled_dot_kkt_fwd_kernel)
        /*0014*/ 	.short	0x0160
        /*0016*/ 	.short	0x002c


	//----- nvinfo : EIATTR_CBANK_PARAM_SIZE
	.align		4
.L_11:
        /*0018*/ 	.byte	0x03, 0x19
        /*001a*/ 	.short	0x002c


	//----- nvinfo : EIATTR_KPARAM_INFO
	.align		4
        /*001c*/ 	.byte	0x04, 0x17
        /*001e*/ 	.short	(.L_13 - .L_12)
.L_12:
        /*0020*/ 	.word	0x00000000
        /*0024*/ 	.short	0x0005
        /*0026*/ 	.short	0x0028
        /*0028*/ 	.byte	0x00, 0xf0, 0x11, 0x00


	//----- nvinfo : EIATTR_KPARAM_INFO
	.align		4
.L_13:
        /*002c*/ 	.byte	0x04, 0x17
        /*002e*/ 	.short	(.L_15 - .L_14)
.L_14:
        /*0030*/ 	.word	0x00000000
        /*0034*/ 	.short	0x0004
        /*0036*/ 	.short	0x0020
        /*0038*/ 	.byte	0x00, 0xf0, 0x21, 0x00


	//----- nvinfo : EIATTR_KPARAM_INFO
	.align		4
.L_15:
        /*003c*/ 	.byte	0x04, 0x17
        /*003e*/ 	.short	(.L_17 - .L_16)
.L_16:
        /*0040*/ 	.word	0x00000000
        /*0044*/ 	.short	0x0003
        /*0046*/ 	.short	0x0018
        /*0048*/ 	.byte	0x00, 0xf0, 0x21, 0x00


	//----- nvinfo : EIATTR_KPARAM_INFO
	.align		4
.L_17:
        /*004c*/ 	.byte	0x04, 0x17
        /*004e*/ 	.short	(.L_19 - .L_18)
.L_18:
        /*0050*/ 	.word	0x00000000
        /*0054*/ 	.short	0x0002
        /*0056*/ 	.short	0x0010
        /*0058*/ 	.byte	0x00, 0xf0, 0x21, 0x00


	//----- nvinfo : EIATTR_KPARAM_INFO
	.align		4
.L_19:
        /*005c*/ 	.byte	0x04, 0x17
        /*005e*/ 	.short	(.L_21 - .L_20)
.L_20:
        /*0060*/ 	.word	0x00000000
        /*0064*/ 	.short	0x0001
        /*0066*/ 	.short	0x0008
        /*0068*/ 	.byte	0x00, 0xf0, 0x21, 0x00


	//----- nvinfo : EIATTR_KPARAM_INFO
	.align		4
.L_21:
        /*006c*/ 	.byte	0x04, 0x17
        /*006e*/ 	.short	(.L_23 - .L_22)
.L_22:
        /*0070*/ 	.word	0x00000000
        /*0074*/ 	.short	0x0000
        /*0076*/ 	.short	0x0000
        /*0078*/ 	.byte	0x00, 0xf0, 0x21, 0x00


	//----- nvinfo : EIATTR_MAXREG_COUNT
	.align		4
.L_23:
        /*007c*/ 	.byte	0x03, 0x1b
        /*007e*/ 	.short	0x00ff


	//----- nvinfo : EIATTR_EXIT_INSTR_OFFSETS
	.align		4
        /*0080*/ 	.byte	0x04, 0x1c
        /*0082*/ 	.short	(.L_25 - .L_24)


	//   ....[0]....
.L_24:
        /*0084*/ 	.word	0x00002520


	//   ....[1]....
        /*0088*/ 	.word	0x00002550


	//----- nvinfo : EIATTR_MAX_THREADS
	.align		4
.L_25:
        /*008c*/ 	.byte	0x04, 0x05
        /*008e*/ 	.short	(.L_27 - .L_26)
.L_26:
        /*0090*/ 	.word	0x00000080
        /*0094*/ 	.word	0x00000001
        /*0098*/ 	.word	0x00000001
.L_27:


//--------------------- .nv.rel.action            --------------------------
	.section	.nv.rel.action,"",@"SHT_CUDA_RELOCINFO"
	.align	8
	.sectionentsize	8
        /*0000*/ 	.byte	0x73, 0x00, 0x00, 0x00, 0x00, 0x00, 0x00, 0x00, 0x00, 0x00, 0x00, 0x11, 0x25, 0x00, 0x05, 0x36


//--------------------- .nv.constant0.chunk_scaled_dot_kkt_fwd_kernel --------------------------
	.section	.nv.constant0.chunk_scaled_dot_kkt_fwd_kernel,"a",@progbits
	.align	4
.nv.constant0.chunk_scaled_dot_kkt_fwd_kernel:
	.zero		396


//--------------------- .text.chunk_scaled_dot_kkt_fwd_kernel --------------------------
	.section	.text.chunk_scaled_dot_kkt_fwd_kernel,"ax",@progbits
	.sectionflags	@"SHF_BARRIERS=1"
	.sectioninfo	@"SHI_REGISTERS=72"
	.align	128
        .global         chunk_scaled_dot_kkt_fwd_kernel
        .type           chunk_scaled_dot_kkt_fwd_kernel,@function
        .size           chunk_scaled_dot_kkt_fwd_kernel,(.L_x_2 - chunk_scaled_dot_kkt_fwd_kernel)
        .other          chunk_scaled_dot_kkt_fwd_kernel,@"STO_CUDA_ENTRY STV_DEFAULT"
chunk_scaled_dot_kkt_fwd_kernel:
.text.chunk_scaled_dot_kkt_fwd_kernel:
[----:B------:R-:W-:-:S02]  /*0000*/  IMAD.MOV.U32 R1, RZ, RZ, c[0x0][0x28] ;  /* 0x00000a00ff017624 */ /* 0x000fc400078e00ff */
[----:B------:R-:W1:Y:S01]  /*0010*/  S2R R2, SR_CTAID.X ;  /* 0x0000000000027919 */ /* 0x000e620000002500 */
[----:B------:R-:W-:Y:S01]  /*0020*/  IMAD.MOV.U32 R5, RZ, RZ, 0x4 ;  /* 0x00000004ff057424 */ /* 0x000fe200078e00ff */
[----:B------:R-:W-:Y:S01]  /*0030*/  ULDC.64 UR12, c[0x0][0x118] ;  /* 0x00004600000c7ab9 */ /* 0x000fe20000000a00 */
[----:B-1----:R-:W-:-:S04]  /*0040*/  IMAD.SHL.U32 R2, R2, 0x2, RZ ;  /* 0x0000000202027824 */ /* 0x002fc800078e00ff */
[----:B------:R-:W-:-:S05]  /*0050*/  IMAD.WIDE R2, R2, R5, c[0x0][0x180] ;  /* 0x0000600002027625 */ /* 0x000fca00078e0205 */
[----:B------:R-:W2:Y:S04]  /*0060*/  LDG.E R4, [R2.64] ;  /* 0x0000000c02047981 */ /* 0x000ea8000c1e1900 */
[----:B------:R-:W3:Y:S01]  /*0070*/  LDG.E R67, [R2.64+0x4] ;  /* 0x0000040c02437981 */ /* 0x000ee2000c1e1900 */
[----:B--2---:R-:W-:-:S05]  /*0080*/  IMAD.WIDE R4, R4, R5, c[0x0][0x178] ;  /* 0x00005e0004047625 */ /* 0x004fca00078e0205 */
[----:B------:R1:W2:Y:S04]  /*0090*/  LDG.E R7, [R4.64] ;  /* 0x0000000c04077981 */ /* 0x0002a8000c1e1900 */
[----:B------:R1:W2:Y:S04]  /*00a0*/  LDG.E R8, [R4.64+0x4] ;  /* 0x0000040c04087981 */ /* 0x0002a8000c1e1900 */
[----:B------:R-:W1:Y:S01]  /*00b0*/  S2R R42, SR_TID.X ;  /* 0x00000000002a7919 */ /* 0x000e620000002100 */
[----:B---3--:R-:W-:Y:S01]  /*00c0*/  IMAD.SHL.U32 R67, R67, 0x40, RZ ;  /* 0x0000004043437824 */ /* 0x008fe200078e00ff */
[----:B------:R-:W3:Y:S04]  /*00d0*/  S2UR UR8, SR_CTAID.Y ;  /* 0x00000000000879c3 */ /* 0x000ee80000002600 */
[----:B------:R-:W-:-:S02]  /*00e0*/  SHF.R.S32.HI R41, RZ, 0x1f, R67 ;  /* 0x0000001fff297819 */ /* 0x000fc40000011443 */
[----:B-1----:R-:W-:-:S04]  /*00f0*/  SHF.R.U32.HI R0, RZ, 0x3, R42 ;  /* 0x00000003ff007819 */ /* 0x002fc8000001162a */
[----:B------:R-:W-:-:S04]  /*0100*/  SGXT.U32 R0, R0, 0x4 ;  /* 0x000000040000781a */ /* 0x000fc80000000000 */
[----:B------:R-:W-:-:S04]  /*0110*/  LOP3.LUT R6, R67, R0, RZ, 0xfc, !PT ;  /* 0x0000000043067212 */ /* 0x000fc800078efcff */
[----:B------:R-:W-:-:S04]  /*0120*/  ISETP.GT.U32.AND P0, PT, R6, -0x1, PT ;  /* 0xffffffff0600780c */ /* 0x000fc80003f04070 */
[----:B------:R-:W-:Y:S01]  /*0130*/  ISETP.GT.AND.EX P0, PT, R41, -0x1, PT, P0 ;  /* 0xffffffff2900780c */ /* 0x000fe20003f04300 */
[----:B------:R-:W-:Y:S01]  /*0140*/  IMAD.SHL.U32 R63, R42, 0x8, RZ ;  /* 0x000000082a3f7824 */ /* 0x000fe200078e00ff */
[C-C-:B------:R-:W-:Y:S02]  /*0150*/  LOP3.LUT R14, R67.reuse, 0x10, R0.reuse, 0xfe, !PT ;  /* 0x00000010430e7812 */ /* 0x140fe400078efe00 */
[----:B------:R-:W-:Y:S02]  /*0160*/  LOP3.LUT R10, R67, 0x20, R0, 0xfe, !PT ;  /* 0x00000020430a7812 */ /* 0x000fe400078efe00 */
[----:B------:R-:W-:Y:S02]  /*0170*/  LOP3.LUT R5, R63, 0x38, R42, 0x48, !PT ;  /* 0x000000383f057812 */ /* 0x000fe400078e482a */
[----:B------:R-:W-:Y:S02]  /*0180*/  LOP3.LUT R3, R0, 0x20, RZ, 0xfc, !PT ;  /* 0x0000002000037812 */ /* 0x000fe400078efcff */
[----:B------:R-:W-:-:S02]  /*0190*/  ISETP.GT.U32.AND P3, PT, R10, -0x1, PT ;  /* 0xffffffff0a00780c */ /* 0x000fc40003f64070 */
[----:B------:R-:W-:Y:S01]  /*01a0*/  LOP3.LUT R20, R67, 0x30, R0, 0xfe, !PT ;  /* 0x0000003043147812 */ /* 0x000fe200078efe00 */
[----:B------:R-:W-:Y:S01]  /*01b0*/  IMAD R54, R3, 0x40, R5 ;  /* 0x0000004003367824 */ /* 0x000fe200078e0205 */
[----:B---3--:R-:W-:Y:S01]  /*01c0*/  USHF.R.S32.HI UR6, URZ, 0x1f, UR8 ;  /* 0x0000001f3f067899 */ /* 0x008fe20008011408 */
[----:B------:R-:W-:-:S03]  /*01d0*/  SHF.R.U32.HI R64, RZ, 0x2, R42 ;  /* 0x00000002ff407819 */ /* 0x000fc6000001162a */
[----:B------:R-:W-:Y:S01]  /*01e0*/  ULEA.HI UR6, UR6, UR8, URZ, 0x4 ;  /* 0x0000000806067291 */ /* 0x000fe2000f8f203f */
[----:B------:R-:W-:Y:S01]  /*01f0*/  LOP3.LUT R32, R64, 0x17, RZ, 0xc0, !PT ;  /* 0x0000001740207812 */ /* 0x000fe200078ec0ff */
[C-C-:B------:R-:W-:Y:S01]  /*0200*/  IMAD R56, R0.reuse, 0x40, R5.reuse ;  /* 0x0000004000387824 */ /* 0x140fe200078e0205 */
[----:B------:R-:W-:Y:S01]  /*0210*/  LOP3.LUT R4, R0, 0x30, RZ, 0xfc, !PT ;  /* 0x0000003000047812 */ /* 0x000fe200078efcff */
[----:B------:R-:W-:Y:S02]  /*0220*/  ULOP3.LUT UR6, UR6, 0xfffffff0, URZ, 0xc0, !UPT ;  /* 0xfffffff006067892 */ /* 0x000fe4000f8ec03f */
[----:B------:R-:W-:Y:S02]  /*0230*/  UMOV UR11, 0x2 ;  /* 0x00000002000b7882 */ /* 0x000fe40000000000 */
[----:B------:R-:W-:Y:S01]  /*0240*/  UIADD3 UR8, -UR6, UR8, URZ ;  /* 0x0000000806087290 */ /* 0x000fe2000fffe13f */
[----:B------:R-:W-:Y:S01]  /*0250*/  LOP3.LUT R24, R67, 0x8, R32, 0xfe, !PT ;  /* 0x0000000843187812 */ /* 0x000fe200078efe20 */
[----:B------:R-:W-:Y:S01]  /*0260*/  IMAD R52, R4, 0x40, R5 ;  /* 0x0000004004347824 */ /* 0x000fe200078e0205 */
[----:B------:R-:W-:Y:S01]  /*0270*/  SHF.L.U64.HI R4, R14, 0xb, R41 ;  /* 0x0000000b0e047819 */ /* 0x000fe20000010229 */
[----:B------:R-:W-:Y:S01]  /*0280*/  IMAD.SHL.U32 R40, R20, 0x800, RZ ;  /* 0x0000080014287824 */ /* 0x000fe200078e00ff */
[----:B------:R-:W-:-:S04]  /*0290*/  PRMT R58, RZ, 0x7610, R58 ;  /* 0x00007610ff3a7816 */ /* 0x000fc8000000003a */
[----:B------:R-:W-:Y:S02]  /*02a0*/  LOP3.LUT R18, R40, 0x38, R63, 0xf8, !PT ;  /* 0x0000003828127812 */ /* 0x000fe400078ef83f */
[----:B------:R-:W-:Y:S02]  /*02b0*/  LOP3.LUT R22, R67, 0x17, R64, 0xf8, !PT ;  /* 0x0000001743167812 */ /* 0x000fe400078ef840 */
[----:B------:R-:W-:Y:S01]  /*02c0*/  PRMT R59, RZ, 0x7610, R59 ;  /* 0x00007610ff3b7816 */ /* 0x000fe2000000003b */
[----:B------:R-:W-:Y:S01]  /*02d0*/  IMAD.SHL.U32 R56, R56, 0x2, RZ ;  /* 0x0000000238387824 */ /* 0x000fe200078e00ff */
[----:B------:R-:W-:Y:S01]  /*02e0*/  PRMT R60, RZ, 0x7610, R60 ;  /* 0x00007610ff3c7816 */ /* 0x000fe2000000003c */
[----:B------:R-:W-:Y:S01]  /*02f0*/  IMAD.SHL.U32 R54, R54, 0x2, RZ ;  /* 0x0000000236367824 */ /* 0x000fe200078e00ff */
[----:B------:R-:W-:Y:S01]  /*0300*/  PRMT R57, RZ, 0x7610, R57 ;  /* 0x00007610ff397816 */ /* 0x000fe20000000039 */
[----:B------:R-:W-:Y:S01]  /*0310*/  IMAD.SHL.U32 R52, R52, 0x2, RZ ;  /* 0x0000000234347824 */ /* 0x000fe200078e00ff */
[----:B------:R-:W-:-:S02]  /*0320*/  SHF.R.U32.HI R65, RZ, 0x5, R42 ;  /* 0x00000005ff417819 */ /* 0x000fc4000001162a */
[----:B------:R-:W-:Y:S02]  /*0330*/  LOP3.LUT R25, R42, 0x17, RZ, 0xc0, !PT ;  /* 0x000000172a197812 */ /* 0x000fe400078ec0ff */
[----:B------:R-:W-:Y:S02]  /*0340*/  SHF.R.U32.HI R53, RZ, 0x4, R42 ;  /* 0x00000004ff357819 */ /* 0x000fe4000001162a */
[----:B------:R-:W-:Y:S02]  /*0350*/  LOP3.LUT R25, R25, 0x8, R64, 0xf8, !PT ;  /* 0x0000000819197812 */ /* 0x000fe400078ef840 */
[----:B------:R-:W-:-:S03]  /*0360*/  SGXT.U32 R53, R53, 0x1 ;  /* 0x000000013535781a */ /* 0x000fc60000000000 */
[----:B------:R-:W-:Y:S01]  /*0370*/  IMAD.SHL.U32 R25, R25, 0x40, RZ ;  /* 0x0000004019197824 */ /* 0x000fe200078e00ff */
[----:B--2---:R-:W1:Y:S08]  /*0380*/  R2UR UR7, R7 ;  /* 0x00000000070773c2 */ /* 0x004e7000000e0000 */
[----:B------:R-:W1:Y:S02]  /*0390*/  R2UR UR4, R8 ;  /* 0x00000000080473c2 */ /* 0x000e6400000e0000 */
[----:B-1----:R-:W-:-:S04]  /*03a0*/  UIADD3 UR9, -UR7, UR4, URZ ;  /* 0x0000000407097290 */ /* 0x002fc8000fffe13f */
[----:B------:R-:W-:Y:S02]  /*03b0*/  USHF.R.S32.HI UR14, URZ, 0x1f, UR9 ;  /* 0x0000001f3f0e7899 */ /* 0x000fe40008011409 */
[----:B------:R-:W-:-:S04]  /*03c0*/  ISETP.GE.U32.AND P1, PT, R6, UR9, PT ;  /* 0x0000000906007c0c */ /* 0x000fc8000bf26070 */
[----:B------:R-:W-:-:S04]  /*03d0*/  ISETP.GE.AND.EX P1, PT, R41, UR14, PT, P1 ;  /* 0x0000000e29007c0c */ /* 0x000fc8000bf26310 */
[----:B------:R-:W-:-:S04]  /*03e0*/  SEL R2, RZ, 0x10, P1 ;  /* 0x00000010ff027807 */ /* 0x000fc80000800000 */
[----:B------:R-:W-:Y:S02]  /*03f0*/  SEL R2, R2, RZ, P0 ;  /* 0x000000ff02027207 */ /* 0x000fe40000000000 */
[----:B------:R-:W-:Y:S02]  /*0400*/  ISETP.GE.U32.AND P0, PT, R14, UR9, PT ;  /* 0x000000090e007c0c */ /* 0x000fe4000bf06070 */
[----:B------:R-:W-:Y:S02]  /*0410*/  ISETP.NE.U32.AND P6, PT, R2, RZ, PT ;  /* 0x000000ff0200720c */ /* 0x000fe40003fc5070 */
[----:B------:R-:W-:Y:S02]  /*0420*/  LOP3.LUT R2, R0, 0x10, RZ, 0xfc, !PT ;  /* 0x0000001000027812 */ /* 0x000fe400078efcff */
[----:B------:R-:W-:Y:S02]  /*0430*/  ISETP.GT.U32.AND P1, PT, R14, -0x1, PT ;  /* 0xffffffff0e00780c */ /* 0x000fe40003f24070 */
[----:B------:R-:W-:-:S02]  /*0440*/  ISETP.GE.U32.AND P2, PT, R10, UR9, PT ;  /* 0x000000090a007c0c */ /* 0x000fc4000bf46070 */
[C---:B------:R-:W-:Y:S01]  /*0450*/  ISETP.GE.AND.EX P0, PT, R41.reuse, UR14, PT, P0 ;  /* 0x0000000e29007c0c */ /* 0x040fe2000bf06300 */
[----:B------:R-:W-:Y:S01]  /*0460*/  IMAD R55, R2, 0x40, R5 ;  /* 0x0000004002377824 */ /* 0x000fe200078e0205 */
[C---:B------:R-:W-:Y:S02]  /*0470*/  ISETP.GT.AND.EX P1, PT, R41.reuse, -0x1, PT, P1 ;  /* 0xffffffff2900780c */ /* 0x040fe40003f24310 */
[C---:B------:R-:W-:Y:S02]  /*0480*/  ISETP.GE.AND.EX P2, PT, R41.reuse, UR14, PT, P2 ;  /* 0x0000000e29007c0c */ /* 0x040fe4000bf46320 */
[----:B------:R-:W-:Y:S02]  /*0490*/  SEL R2, RZ, 0x10, P0 ;  /* 0x00000010ff027807 */ /* 0x000fe40000000000 */
[----:B------:R-:W-:Y:S02]  /*04a0*/  ISETP.GT.AND.EX P0, PT, R41, -0x1, PT, P3 ;  /* 0xffffffff2900780c */ /* 0x000fe40003f04330 */
[----:B------:R-:W-:-:S02]  /*04b0*/  SEL R3, RZ, 0x10, P2 ;  /* 0x00000010ff037807 */ /* 0x000fc40001000000 */
[----:B------:R-:W-:Y:S02]  /*04c0*/  SEL R2, R2, RZ, P1 ;  /* 0x000000ff02027207 */ /* 0x000fe40000800000 */
[C---:B------:R-:W-:Y:S02]  /*04d0*/  ISETP.GE.U32.AND P1, PT, R20.reuse, UR9, PT ;  /* 0x0000000914007c0c */ /* 0x040fe4000bf26070 */
[----:B------:R-:W-:Y:S02]  /*04e0*/  SEL R3, R3, RZ, P0 ;  /* 0x000000ff03037207 */ /* 0x000fe40000000000 */
[----:B------:R-:W-:Y:S02]  /*04f0*/  ISETP.GT.U32.AND P0, PT, R20, -0x1, PT ;  /* 0xffffffff1400780c */ /* 0x000fe40003f04070 */
[C---:B------:R-:W-:Y:S01]  /*0500*/  ISETP.GE.AND.EX P1, PT, R41.reuse, UR14, PT, P1 ;  /* 0x0000000e29007c0c */ /* 0x040fe2000bf26310 */
[----:B------:R-:W-:Y:S01]  /*0510*/  USHF.L.U32 UR10, UR7, 0x4, URZ ;  /* 0x00000004070a7899 */ /* 0x000fe2000800063f */
[----:B------:R-:W-:Y:S01]  /*0520*/  ISETP.NE.U32.AND P5, PT, R2, RZ, PT ;  /* 0x000000ff0200720c */ /* 0x000fe20003fa5070 */
[----:B------:R-:W-:Y:S01]  /*0530*/  ULDC.64 UR4, c[0x0][0x168] ;  /* 0x00005a0000047ab9 */ /* 0x000fe20000000a00 */
[----:B------:R-:W-:-:S02]  /*0540*/  ISETP.GT.AND.EX P0, PT, R41, -0x1, PT, P0 ;  /* 0xffffffff2900780c */ /* 0x000fc40003f04300 */
[----:B------:R-:W-:Y:S02]  /*0550*/  SEL R0, RZ, 0x10, P1 ;  /* 0x00000010ff007807 */ /* 0x000fe40000800000 */
[----:B------:R-:W-:Y:S01]  /*0560*/  LOP3.LUT R2, R67, 0x20, R32, 0xfe, !PT ;  /* 0x0000002043027812 */ /* 0x000fe200078efe20 */
[----:B------:R-:W-:Y:S01]  /*0570*/  UIMAD.WIDE UR4, UR10, UR11, UR4 ;  /* 0x0000000b0a0472a5 */ /* 0x000fe2000f8e0204 */
[----:B------:R-:W-:Y:S02]  /*0580*/  SEL R0, R0, RZ, P0 ;  /* 0x000000ff00007207 */ /* 0x000fe40000000000 */
[C---:B------:R-:W-:Y:S01]  /*0590*/  ISETP.GE.U32.AND P0, PT, R2.reuse, UR9, PT ;  /* 0x0000000902007c0c */ /* 0x040fe2000bf06070 */
[----:B------:R-:W-:Y:S01]  /*05a0*/  UIMAD.WIDE UR4, UR8, 0x2, UR4 ;  /* 0x00000002080478a5 */ /* 0x000fe2000f8e0204 */
[----:B------:R-:W-:Y:S01]  /*05b0*/  ISETP.GT.U32.AND P1, PT, R2, -0x1, PT ;  /* 0xffffffff0200780c */ /* 0x000fe20003f24070 */
[----:B------:R-:W-:Y:S01]  /*05c0*/  UIADD3 UR8, UR8, UR10, URZ ;  /* 0x0000000a08087290 */ /* 0x000fe2000fffe03f */
[----:B------:R-:W-:-:S02]  /*05d0*/  ISETP.GE.AND.EX P0, PT, R41, UR14, PT, P0 ;  /* 0x0000000e29007c0c */ /* 0x000fc4000bf06300 */
[----:B------:R-:W-:Y:S01]  /*05e0*/  ISETP.NE.U32.AND P3, PT, R0, RZ, PT ;  /* 0x000000ff0000720c */ /* 0x000fe20003f65070 */
[----:B------:R-:W-:Y:S01]  /*05f0*/  USHF.L.U32 UR10, UR8, 0x7, URZ ;  /* 0x00000007080a7899 */ /* 0x000fe2000800063f */
[----:B------:R-:W-:Y:S01]  /*0600*/  LEA R16, P2, R2, UR4, 0x5 ;  /* 0x0000000402107c11 */ /* 0x000fe2000f8428ff */
[----:B------:R-:W-:Y:S01]  /*0610*/  IMAD.SHL.U32 R0, R6, 0x800, RZ ;  /* 0x0000080006007824 */ /* 0x000fe200078e00ff */
[----:B------:R-:W-:Y:S01]  /*0620*/  ISETP.GT.AND.EX P1, PT, R41, -0x1, !P0, P1 ;  /* 0xffffffff2900780c */ /* 0x000fe20004724310 */
[----:B------:R-:W-:Y:S01]  /*0630*/  ULDC.64 UR6, c[0x0][0x160] ;  /* 0x0000580000067ab9 */ /* 0x000fe20000000a00 */
[----:B------:R-:W-:Y:S01]  /*0640*/  ISETP.GE.U32.AND P0, PT, R24, UR9, PT ;  /* 0x0000000918007c0c */ /* 0x000fe2000bf06070 */
[----:B------:R-:W-:Y:S01]  /*0650*/  UIMAD.WIDE UR6, UR10, UR11, UR6 ;  /* 0x0000000b0a0672a5 */ /* 0x000fe2000f8e0206 */
[----:B------:R-:W-:Y:S01]  /*0660*/  LEA.HI.X R17, R2, UR5, R41, 0x5, P2 ;  /* 0x0000000502117c11 */ /* 0x000fe200090f2c29 */
[----:B------:R-:W-:-:S05]  /*0670*/  IMAD.SHL.U32 R2, R14, 0x800, RZ ;  /* 0x000008000e027824 */ /* 0x000fca00078e00ff */
[--C-:B------:R-:W-:Y:S02]  /*0680*/  LOP3.LUT R7, R2, 0x38, R63.reuse, 0xf8, !PT ;  /* 0x0000003802077812 */ /* 0x100fe400078ef83f */
[----:B------:R-:W-:Y:S01]  /*0690*/  ISETP.GT.U32.AND P2, PT, R24, -0x1, PT ;  /* 0xffffffff1800780c */ /* 0x000fe20003f44070 */
[----:B------:R1:W4:Y:S01]  /*06a0*/  @P1 LDG.E.U16 R58, [R16.64] ;  /* 0x0000000c103a1981 */ /* 0x000322000c1e1500 */
[----:B------:R-:W-:Y:S02]  /*06b0*/  ISETP.GE.AND.EX P0, PT, R41, UR14, PT, P0 ;  /* 0x0000000e29007c0c */ /* 0x000fe4000bf06300 */
[----:B------:R-:W-:Y:S02]  /*06c0*/  LOP3.LUT R8, R0, 0x38, R63, 0xf8, !PT ;  /* 0x0000003800087812 */ /* 0x000fe400078ef83f */
[----:B------:R-:W-:Y:S02]  /*06d0*/  ISETP.NE.U32.AND P4, PT, R3, RZ, PT ;  /* 0x000000ff0300720c */ /* 0x000fe40003f85070 */
[----:B------:R-:W-:-:S02]  /*06e0*/  ISETP.GT.AND.EX P0, PT, R41, -0x1, !P0, P2 ;  /* 0xffffffff2900780c */ /* 0x000fc40004704320 */
[----:B------:R-:W-:Y:S01]  /*06f0*/  SHF.L.U64.HI R3, R6, 0xb, R41 ;  /* 0x0000000b06037819 */ /* 0x000fe20000010229 */
[----:B------:R-:W-:Y:S01]  /*0700*/  IMAD.SHL.U32 R6, R10, 0x800, RZ ;  /* 0x000008000a067824 */ /* 0x000fe200078e00ff */
[----:B------:R-:W-:-:S04]  /*0710*/  LEA R12, P2, R8, UR6, 0x1 ;  /* 0x00000006080c7c11 */ /* 0x000fc8000f8408ff */
[----:B------:R-:W-:Y:S02]  /*0720*/  LEA.HI.X R13, R8, UR7, R3, 0x1, P2 ;  /* 0x00000007080d7c11 */ /* 0x000fe400090f0c03 */
[----:B------:R-:W-:Y:S02]  /*0730*/  LEA R14, P2, R7, UR6, 0x1 ;  /* 0x00000006070e7c11 */ /* 0x000fe4000f8408ff */
[----:B------:R-:W-:Y:S02]  /*0740*/  LOP3.LUT R8, R6, 0x38, R63, 0xf8, !PT ;  /* 0x0000003806087812 */ /* 0x000fe400078ef83f */
[----:B------:R-:W-:Y:S01]  /*0750*/  SHF.L.U64.HI R5, R10, 0xb, R41 ;  /* 0x0000000b0a057819 */ /* 0x000fe20000010229 */
[----:B------:R-:W-:Y:S01]  /*0760*/  IMAD.SHL.U32 R55, R55, 0x2, RZ ;  /* 0x0000000237377824 */ /* 0x000fe200078e00ff */
[----:B------:R-:W-:Y:S01]  /*0770*/  LEA.HI.X R15, R7, UR7, R4, 0x1, P2 ;  /* 0x00000007070f7c11 */ /* 0x000fe200090f0c04 */
[----:B------:R2:W-:Y:S01]  /*0780*/  LDGSTS.E.BYPASS.128 [R56], [R12.64], P6 ;  /* 0x000000000c387fae */ /* 0x0005e2000b101c4c */
[----:B------:R-:W-:-:S02]  /*0790*/  LEA R10, P2, R8, UR6, 0x1 ;  /* 0x00000006080a7c11 */ /* 0x000fc4000f8408ff */
[----:B------:R-:W-:Y:S01]  /*07a0*/  SHF.L.U64.HI R7, R20, 0xb, R41 ;  /* 0x0000000b14077819 */ /* 0x000fe20000010229 */
[----:B------:R3:W-:Y:S01]  /*07b0*/  LDGSTS.E.BYPASS.128 [R55], [R14.64], P5 ;  /* 0x000000000e377fae */ /* 0x0007e2000a901c4c */
[----:B------:R-:W-:Y:S02]  /*07c0*/  LEA.HI.X R11, R8, UR7, R5, 0x1, P2 ;  /* 0x00000007080b7c11 */ /* 0x000fe400090f0c05 */
[----:B------:R-:W-:Y:S02]  /*07d0*/  LEA R8, P2, R18, UR6, 0x1 ;  /* 0x0000000612087c11 */ /* 0x000fe4000f8408ff */
[----:B------:R-:W-:Y:S01]  /*07e0*/  ISETP.GE.U32.AND P1, PT, R22, UR9, PT ;  /* 0x0000000916007c0c */ /* 0x000fe2000bf26070 */
[----:B------:R1:W-:Y:S01]  /*07f0*/  LDGSTS.E.BYPASS.128 [R54], [R10.64], P4 ;  /* 0x000000000a367fae */ /* 0x0003e2000a101c4c */
[----:B------:R-:W-:Y:S02]  /*0800*/  LEA.HI.X R9, R18, UR7, R7, 0x1, P2 ;  /* 0x0000000712097c11 */ /* 0x000fe400090f0c07 */
[----:B------:R-:W-:-:S02]  /*0810*/  LEA R20, P2, R24, UR4, 0x5 ;  /* 0x0000000418147c11 */ /* 0x000fc4000f8428ff */
[C---:B------:R-:W-:Y:S01]  /*0820*/  ISETP.GE.AND.EX P1, PT, R41.reuse, UR14, PT, P1 ;  /* 0x0000000e29007c0c */ /* 0x040fe2000bf26310 */
[----:B------:R1:W-:Y:S01]  /*0830*/  LDGSTS.E.BYPASS.128 [R52], [R8.64], P3 ;  /* 0x0000000008347fae */ /* 0x0003e20009901c4c */
[----:B------:R-:W-:Y:S02]  /*0840*/  LEA.HI.X R21, R24, UR5, R41, 0x5, P2 ;  /* 0x0000000518157c11 */ /* 0x000fe400090f2c29 */
[----:B------:R-:W-:Y:S01]  /*0850*/  ISETP.GT.U32.AND P2, PT, R22, -0x1, PT ;  /* 0xffffffff1600780c */ /* 0x000fe20003f44070 */
[----:B------:R-:W0:Y:S03]  /*0860*/  LDGDEPBAR ;  /* 0x00000000000079af */ /* 0x000e260000000000 */
[----:B------:R-:W-:Y:S01]  /*0870*/  ISETP.GT.AND.EX P1, PT, R41, -0x1, !P1, P2 ;  /* 0xffffffff2900780c */ /* 0x000fe20004f24320 */
[----:B------:R1:W4:Y:S01]  /*0880*/  @P0 LDG.E.U16 R59, [R20.64] ;  /* 0x0000000c143b0981 */ /* 0x000322000c1e1500 */
[----:B------:R-:W-:-:S02]  /*0890*/  LOP3.LUT R24, R67, 0x28, R32, 0xfe, !PT ;  /* 0x0000002843187812 */ /* 0x000fc400078efe20 */
[----:B------:R-:W-:Y:S02]  /*08a0*/  LEA R18, P0, R22, UR4, 0x5 ;  /* 0x0000000416127c11 */ /* 0x000fe4000f8028ff */
[----:B------:R-:W-:Y:S02]  /*08b0*/  ISETP.GE.U32.AND P2, PT, R24, UR9, PT ;  /* 0x0000000918007c0c */ /* 0x000fe4000bf46070 */
[----:B------:R-:W-:Y:S02]  /*08c0*/  LEA.HI.X R19, R22, UR5, R41, 0x5, P0 ;  /* 0x0000000516137c11 */ /* 0x000fe400080f2c29 */
[----:B------:R-:W-:Y:S02]  /*08d0*/  ISETP.GT.U32.AND P0, PT, R24, -0x1, PT ;  /* 0xffffffff1800780c */ /* 0x000fe40003f04070 */
[C---:B------:R-:W-:Y:S01]  /*08e0*/  ISETP.GE.AND.EX P2, PT, R41.reuse, UR14, PT, P2 ;  /* 0x0000000e29007c0c */ /* 0x040fe2000bf46320 */
[----:B------:R2:W4:Y:S03]  /*08f0*/  @P1 LDG.E.U16 R60, [R18.64] ;  /* 0x0000000c123c1981 */ /* 0x000526000c1e1500 */
[----:B------:R-:W-:-:S02]  /*0900*/  ISETP.GT.AND.EX P0, PT, R41, -0x1, !P2, P0 ;  /* 0xffffffff2900780c */ /* 0x000fc40005704300 */
[----:B-1----:R-:W-:-:S04]  /*0910*/  LEA R16, P2, R24, UR4, 0x5 ;  /* 0x0000000418107c11 */ /* 0x002fc8000f8428ff */
[----:B------:R-:W-:-:S07]  /*0920*/  LEA.HI.X R17, R24, UR5, R41, 0x5, P2 ;  /* 0x0000000518117c11 */ /* 0x000fce00090f2c29 */
[----:B------:R1:W4:Y:S04]  /*0930*/  @P0 LDG.E.U16 R57, [R16.64] ;  /* 0x0000000c10390981 */ /* 0x000328000c1e1500 */
[----:B------:R-:W-:Y:S06]  /*0940*/  BAR.SYNC 0x0 ;  /* 0x0000000000007b1d */ /* 0x000fec0000000000 */
[----:B------:R-:W-:Y:S01]  /*0950*/  @!PT LDS RZ, [RZ] ;  /* 0x00000000fffff984 */ /* 0x000fe20000000800 */
[----:B------:R-:W-:Y:S01]  /*0960*/  @!PT LDS RZ, [RZ] ;  /* 0x00000000fffff984 */ /* 0x000fe20000000800 */
[----:B------:R-:W-:Y:S01]  /*0970*/  @!PT LDS RZ, [RZ] ;  /* 0x00000000fffff984 */ /* 0x000fe20000000800 */
[----:B------:R1:W-:Y:S04]  /*0980*/  LDGSTS.E.BYPASS.128 [R56+0x2000], [R12.64+0x80], P6 ;  /* 0x020000800c387fae */ /* 0x0003e8000b101c4c */
[----:B------:R3:W-:Y:S04]  /*0990*/  LDGSTS.E.BYPASS.128 [R55+0x2000], [R14.64+0x80], P5 ;  /* 0x020000800e377fae */ /* 0x0007e8000a901c4c */
[----:B------:R1:W-:Y:S04]  /*09a0*/  LDGSTS.E.BYPASS.128 [R54+0x2000], [R10.64+0x80], P4 ;  /* 0x020000800a367fae */ /* 0x0003e8000a101c4c */
[----:B------:R1:W-:Y:S04]  /*09b0*/  LDGSTS.E.BYPASS.128 [R52+0x2000], [R8.64+0x80], P3 ;  /* 0x0200008008347fae */ /* 0x0003e80009901c4c */
[----:B------:R-:W0:Y:S04]  /*09c0*/  LDGDEPBAR ;  /* 0x00000000000079af */ /* 0x000e280000000000 */
[----:B------:R-:W-:Y:S06]  /*09d0*/  BAR.SYNC 0x0 ;  /* 0x0000000000007b1d */ /* 0x000fec0000000000 */
[----:B------:R-:W-:Y:S01]  /*09e0*/  @!PT LDS RZ, [RZ] ;  /* 0x00000000fffff984 */ /* 0x000fe20000000800 */
[----:B------:R-:W-:Y:S01]  /*09f0*/  @!PT LDS RZ, [RZ] ;  /* 0x00000000fffff984 */ /* 0x000fe20000000800 */
[----:B------:R-:W-:Y:S01]  /*0a00*/  @!PT LDS RZ, [RZ] ;  /* 0x00000000fffff984 */ /* 0x000fe20000000800 */
[----:B------:R1:W-:Y:S04]  /*0a10*/  LDGSTS.E.BYPASS.128 [R56+0x4000], [R12.64+0x100], !PT ;  /* 0x040001000c387fae */ /* 0x0003e8000f901c4c */
[----:B------:R3:W-:Y:S04]  /*0a20*/  LDGSTS.E.BYPASS.128 [R55+0x4000], [R14.64+0x100], !PT ;  /* 0x040001000e377fae */ /* 0x0007e8000f901c4c */
[----:B------:R1:W-:Y:S04]  /*0a30*/  LDGSTS.E.BYPASS.128 [R54+0x4000], [R10.64+0x100], !PT ;  /* 0x040001000a367fae */ /* 0x0003e8000f901c4c */
[----:B------:R1:W-:Y:S04]  /*0a40*/  LDGSTS.E.BYPASS.128 [R52+0x4000], [R8.64+0x100], !PT ;  /* 0x0400010008347fae */ /* 0x0003e8000f901c4c */
[----:B------:R-:W0:Y:S01]  /*0a50*/  LDGDEPBAR ;  /* 0x00000000000079af */ /* 0x000e220000000000 */
[----:B------:R-:W-:-:S04]  /*0a60*/  SHF.R.U32.HI R21, RZ, 0x3, R42 ;  /* 0x00000003ff157819 */ /* 0x000fc8000001162a */
[----:B------:R-:W-:Y:S02]  /*0a70*/  SGXT.U32 R21, R21, 0x1 ;  /* 0x000000011515781a */ /* 0x000fe40000000000 */
[----:B------:R-:W-:Y:S02]  /*0a80*/  LOP3.LUT R20, R42, 0x7, RZ, 0xc0, !PT ;  /* 0x000000072a147812 */ /* 0x000fe400078ec0ff */
[C---:B------:R-:W-:Y:S02]  /*0a90*/  LOP3.LUT R23, R21.reuse, 0x2, R65, 0xf8, !PT ;  /* 0x0000000215177812 */ /* 0x040fe400078ef841 */
[C---:B--2---:R-:W-:Y:S02]  /*0aa0*/  LOP3.LUT R19, R21.reuse, 0x2, RZ, 0xfc, !PT ;  /* 0x0000000215137812 */ /* 0x044fe400078efcff */
[----:B-1----:R-:W-:Y:S01]  /*0ab0*/  LOP3.LUT R17, R21, 0x4, RZ, 0xfc, !PT ;  /* 0x0000000415117812 */ /* 0x002fe200078efcff */
[----:B------:R-:W-:Y:S01]  /*0ac0*/  IMAD R20, R23, 0x8, R20 ;  /* 0x0000000817147824 */ /* 0x000fe200078e0214 */
[----:B------:R-:W-:-:S02]  /*0ad0*/  LOP3.LUT R23, R21, 0x6, RZ, 0xfc, !PT ;  /* 0x0000000615177812 */ /* 0x000fc400078efcff */
[--C-:B------:R-:W-:Y:S02]  /*0ae0*/  LOP3.LUT R21, R21, 0x7, R42.reuse, 0x78, !PT ;  /* 0x0000000715157812 */ /* 0x100fe400078e782a */
[--C-:B------:R-:W-:Y:S02]  /*0af0*/  LOP3.LUT R19, R19, 0x7, R42.reuse, 0x78, !PT ;  /* 0x0000000713137812 */ /* 0x100fe400078e782a */
[----:B------:R-:W-:Y:S01]  /*0b00*/  LOP3.LUT R17, R17, 0x7, R42, 0x78, !PT ;  /* 0x0000000711117812 */ /* 0x000fe200078e782a */
[----:B------:R-:W-:-:S04]  /*0b10*/  DEPBAR.LE SB0, 0x2 ;  /* 0x000080800000791a */ /* 0x000fc80000000000 */
[----:B------:R-:W-:Y:S02]  /*0b20*/  IMAD.SHL.U32 R16, R21, 0x8, RZ ;  /* 0x0000000815107824 */ /* 0x000fe400078e00ff */
[----:B------:R-:W-:Y:S01]  /*0b30*/  IMAD.SHL.U32 R46, R19, 0x8, RZ ;  /* 0x00000008132e7824 */ /* 0x000fe200078e00ff */
[----:B------:R-:W-:Y:S01]  /*0b40*/  LOP3.LUT R19, R53, 0x4, RZ, 0xfc, !PT ;  /* 0x0000000435137812 */ /* 0x000fe200078efcff */
[----:B------:R-:W-:Y:S01]  /*0b50*/  IMAD.SHL.U32 R18, R17, 0x8, RZ ;  /* 0x0000000811127824 */ /* 0x000fe200078e00ff */
[C---:B------:R-:W-:Y:S02]  /*0b60*/  LOP3.LUT R17, R53.reuse, 0x2, RZ, 0xfc, !PT ;  /* 0x0000000235117812 */ /* 0x040fe400078efcff */
[C---:B------:R-:W-:Y:S02]  /*0b70*/  LOP3.LUT R21, R53.reuse, 0x6, RZ, 0xfc, !PT ;  /* 0x0000000635157812 */ /* 0x040fe400078efcff */
[----:B------:R-:W-:Y:S02]  /*0b80*/  LOP3.LUT R47, R16, R25, RZ, 0xfc, !PT ;  /* 0x00000019102f7212 */ /* 0x000fe400078efcff */
[----:B------:R-:W-:-:S02]  /*0b90*/  LOP3.LUT R16, R53, 0x7, R42, 0x78, !PT ;  /* 0x0000000735107812 */ /* 0x000fc400078e782a */
[--C-:B------:R-:W-:Y:S02]  /*0ba0*/  LOP3.LUT R17, R17, 0x7, R42.reuse, 0x78, !PT ;  /* 0x0000000711117812 */ /* 0x100fe400078e782a */
[--C-:B------:R-:W-:Y:S02]  /*0bb0*/  LOP3.LUT R19, R19, 0x7, R42.reuse, 0x78, !PT ;  /* 0x0000000713137812 */ /* 0x100fe400078e782a */
[--C-:B------:R-:W-:Y:S02]  /*0bc0*/  LOP3.LUT R23, R23, 0x7, R42.reuse, 0x78, !PT ;  /* 0x0000000717177812 */ /* 0x100fe400078e782a */
[----:B------:R-:W-:Y:S01]  /*0bd0*/  LOP3.LUT R21, R21, 0x7, R42, 0x78, !PT ;  /* 0x0000000715157812 */ /* 0x000fe200078e782a */
[----:B------:R-:W-:Y:S02]  /*0be0*/  IMAD.SHL.U32 R51, R16, 0x8, RZ ;  /* 0x0000000810337824 */ /* 0x000fe400078e00ff */
[----:B------:R-:W-:Y:S02]  /*0bf0*/  IMAD.SHL.U32 R48, R20, 0x40, RZ ;  /* 0x0000004014307824 */ /* 0x000fe400078e00ff */
[----:B------:R-:W-:-:S02]  /*0c00*/  IMAD.SHL.U32 R17, R17, 0x8, RZ ;  /* 0x0000000811117824 */ /* 0x000fc400078e00ff */
[----:B------:R-:W-:Y:S02]  /*0c10*/  IMAD.SHL.U32 R19, R19, 0x8, RZ ;  /* 0x0000000813137824 */ /* 0x000fe400078e00ff */
[----:B------:R-:W-:Y:S02]  /*0c20*/  IMAD.SHL.U32 R44, R23, 0x8, RZ ;  /* 0x00000008172c7824 */ /* 0x000fe400078e00ff */
[----:B------:R-:W-:Y:S01]  /*0c30*/  IMAD.SHL.U32 R21, R21, 0x8, RZ ;  /* 0x0000000815157824 */ /* 0x000fe200078e00ff */
[-C--:B------:R-:W-:Y:S02]  /*0c40*/  LOP3.LUT R51, R51, R48.reuse, RZ, 0xfc, !PT ;  /* 0x0000003033337212 */ /* 0x080fe400078efcff */
[-C--:B------:R-:W-:Y:S02]  /*0c50*/  LOP3.LUT R50, R17, R48.reuse, RZ, 0xfc, !PT ;  /* 0x0000003011327212 */ /* 0x080fe400078efcff */
[-C--:B------:R-:W-:Y:S01]  /*0c60*/  LOP3.LUT R49, R19, R48.reuse, RZ, 0xfc, !PT ;  /* 0x0000003013317212 */ /* 0x080fe200078efcff */
[----:B------:R-:W-:Y:S01]  /*0c70*/  IMAD.MOV.U32 R43, RZ, RZ, 0xc0 ;  /* 0x000000c0ff2b7424 */ /* 0x000fe200078e00ff */
[-C--:B------:R-:W-:Y:S01]  /*0c80*/  LOP3.LUT R46, R46, R25.reuse, RZ, 0xfc, !PT ;  /* 0x000000192e2e7212 */ /* 0x080fe200078efcff */
[----:B------:R-:W-:Y:S01]  /*0c90*/  CS2R R26, SRZ ;  /* 0x00000000001a7805 */ /* 0x000fe2000001ff00 */
[-C--:B------:R-:W-:Y:S01]  /*0ca0*/  LOP3.LUT R45, R18, R25.reuse, RZ, 0xfc, !PT ;  /* 0x00000019122d7212 */ /* 0x080fe200078efcff */
[----:B------:R-:W-:Y:S01]  /*0cb0*/  CS2R R28, SRZ ;  /* 0x00000000001c7805 */ /* 0x000fe2000001ff00 */
[----:B------:R-:W-:Y:S01]  /*0cc0*/  LOP3.LUT R44, R44, R25, RZ, 0xfc, !PT ;  /* 0x000000192c2c7212 */ /* 0x000fe200078efcff */
[----:B------:R-:W-:Y:S01]  /*0cd0*/  CS2R R30, SRZ ;  /* 0x00000000001e7805 */ /* 0x000fe2000001ff00 */
[----:B------:R-:W-:Y:S01]  /*0ce0*/  LOP3.LUT R48, R21, R48, RZ, 0xfc, !PT ;  /* 0x0000003015307212 */ /* 0x000fe200078efcff */
[----:B------:R-:W-:Y:S01]  /*0cf0*/  CS2R R24, SRZ ;  /* 0x0000000000187805 */ /* 0x000fe2000001ff00 */
[----:B------:R-:W-:Y:S01]  /*0d00*/  CS2R R8, SRZ ;  /* 0x0000000000087805 */ /* 0x000fe2000001ff00 */
[----:B------:R-:W-:Y:S01]  /*0d10*/  CS2R R10, SRZ ;  /* 0x00000000000a7805 */ /* 0x000fe2000001ff00 */
[----:B------:R-:W-:Y:S01]  /*0d20*/  CS2R R12, SRZ ;  /* 0x00000000000c7805 */ /* 0x000fe2000001ff00 */
[----:B---3--:R-:W-:Y:S01]  /*0d30*/  CS2R R14, SRZ ;  /* 0x00000000000e7805 */ /* 0x008fe2000001ff00 */
[----:B------:R-:W-:Y:S01]  /*0d40*/  CS2R R16, SRZ ;  /* 0x0000000000107805 */ /* 0x000fe2000001ff00 */
[----:B------:R-:W-:Y:S01]  /*0d50*/  CS2R R18, SRZ ;  /* 0x0000000000127805 */ /* 0x000fe2000001ff00 */
[----:B------:R-:W-:Y:S01]  /*0d60*/  CS2R R20, SRZ ;  /* 0x0000000000147805 */ /* 0x000fe2000001ff00 */
[----:B------:R-:W-:Y:S01]  /*0d70*/  CS2R R22, SRZ ;  /* 0x0000000000167805 */ /* 0x000fe2000001ff00 */
[----:B------:R-:W-:-:S02]  /*0d80*/  LOP3.LUT R66, R42, 0x1f, RZ, 0xc0, !PT ;  /* 0x0000001f2a427812 */ /* 0x000fc400078ec0ff */
[C---:B------:R-:W-:Y:S02]  /*0d90*/  LOP3.LUT R62, R32.reuse, 0x20, RZ, 0xfc, !PT ;  /* 0x00000020203e7812 */ /* 0x040fe400078efcff */
[----:B------:R-:W-:Y:S01]  /*0da0*/  LOP3.LUT R61, R32, 0x28, RZ, 0xfc, !PT ;  /* 0x00000028203d7812 */ /* 0x000fe200078efcff */
[----:B------:R-:W-:Y:S02]  /*0db0*/  UMOV UR10, 0x2 ;  /* 0x00000002000a7882 */ /* 0x000fe40000000000 */
[----:B------:R-:W-:Y:S02]  /*0dc0*/  UMOV UR4, URZ ;  /* 0x0000003f00047c82 */ /* 0x000fe40008000000 */
[----:B------:R-:W-:Y:S02]  /*0dd0*/  UPLOP3.LUT UP0, UPT, UPT, UPT, UPT, 0x80, 0x0 ;  /* 0x000000000000789c */ /* 0x000fe40003f0f070 */
[----:B------:R-:W-:Y:S01]  /*0de0*/  UMOV UR5, URZ ;  /* 0x0000003f00057c82 */ /* 0x000fe20008000000 */
[----:B------:R-:W-:Y:S06]  /*0df0*/  BAR.SYNC 0x0 ;  /* 0x0000000000007b1d */ /* 0x000fec0000000000 */
.L_x_0:
[----:B------:R-:W-:Y:S01]  /*0e00*/  LEA R68, R51, UR4, 0x1 ;  /* 0x0000000433447c11 */ /* 0x000fe2000f8e08ff */
[----:B------:R-:W-:Y:S01]  /*0e10*/  UIADD3 UR10, UR10, 0x1, URZ ;  /* 0x000000010a0a7890 */ /* 0x000fe2000fffe03f */
[----:B------:R-:W-:Y:S01]  /*0e20*/  LEA R69, R47, UR4, 0x1 ;  /* 0x000000042f457c11 */ /* 0x000fe2000f8e08ff */
[----:B------:R-:W-:Y:S01]  /*0e30*/  UIADD3 UR5, UR5, 0x1, URZ ;  /* 0x0000000105057890 */ /* 0x000fe2000fffe03f */
[----:B------:R-:W-:Y:S01]  /*0e40*/  LOP3.LUT R43, R43, 0x38, R63, 0xf8, !PT ;  /* 0x000000382b2b7812 */ /* 0x000fe200078ef83f */
[----:B------:R-:W-:Y:S01]  /*0e50*/  LDSM.16.M88.4 R36, [R68] ;  /* 0x000000004424783b */ /* 0x000fe20000000200 */
[----:B------:R-:W-:-:S03]  /*0e60*/  UISETP.GE.AND UP1, UPT, UR10, 0x3, UPT ;  /* 0x000000030a00788c */ /* 0x000fc6000bf26270 */
[----:B------:R-:W1:Y:S01]  /*0e70*/  LDSM.16.M88.4 R32, [R69] ;  /* 0x000000004520783b */ /* 0x000e620000000200 */
[----:B------:R-:W-:Y:S02]  /*0e80*/  USEL UR10, UR10, URZ, !UP1 ;  /* 0x0000003f0a0a7287 */ /* 0x000fe4000c800000 */
[----:B------:R-:W-:-:S04]  /*0e90*/  UISETP.GE.AND UP1, UPT, UR5, 0x3, UPT ;  /* 0x000000030500788c */ /* 0x000fc8000bf26270 */
[----:B------:R-:W-:Y:S01]  /*0ea0*/  USEL UR5, UR5, URZ, !UP1 ;  /* 0x0000003f05057287 */ /* 0x000fe2000c800000 */
[C---:B-1----:R-:W5:Y:S08]  /*0eb0*/  HMMA.16816.F32 R24, R36.reuse, R32, R24 ;  /* 0x000000202418723c */ /* 0x042f700000001818 */
[----:B------:R5:W5:Y:S02]  /*0ec0*/  HMMA.16816.F32 R28, R36, R34, R28 ;  /* 0x00000022241c723c */ /* 0x000b64000000181c */
[----:B-----5:R1:W2:Y:S02]  /*0ed0*/  LDSM.16.M88.4 R36, [R68+0x1000] ;  /* 0x001000004424783b */ /* 0x0202a40000000200 */
[----:B-1----:R-:W-:-:S04]  /*0ee0*/  LEA R68, R46, UR4, 0x1 ;  /* 0x000000042e447c11 */ /* 0x002fc8000f8e08ff */
[C---:B--2---:R-:W5:Y:S08]  /*0ef0*/  HMMA.16816.F32 R8, R36.reuse, R32, R8 ;  /* 0x000000202408723c */ /* 0x044f700000001808 */
[----:B------:R5:W5:Y:S02]  /*0f00*/  HMMA.16816.F32 R12, R36, R34, R12 ;  /* 0x00000022240c723c */ /* 0x000b64000000180c */
[----:B-----5:R1:W2:Y:S02]  /*0f10*/  LDSM.16.M88.4 R32, [R69+0x1000] ;  /* 0x001000004520783b */ /* 0x0202a40000000200 */
[----:B-1----:R-:W-:-:S04]  /*0f20*/  LEA R69, R50, UR4, 0x1 ;  /* 0x0000000432457c11 */ /* 0x002fc8000f8e08ff */
[C---:B--2---:R-:W5:Y:S08]  /*0f30*/  HMMA.16816.F32 R16, R36.reuse, R32, R16 ;  /* 0x000000202410723c */ /* 0x044f700000001810 */
[----:B------:R5:W5:Y:S02]  /*0f40*/  HMMA.16816.F32 R20, R36, R34, R20 ;  /* 0x000000222414723c */ /* 0x000b640000001814 */
[----:B-----5:R-:W-:Y:S04]  /*0f50*/  LDSM.16.M88.4 R36, [R69] ;  /* 0x000000004524783b */ /* 0x020fe80000000200 */
[----:B------:R-:W1:Y:S02]  /*0f60*/  LDSM.16.M88.4 R32, [R68] ;  /* 0x000000004420783b */ /* 0x000e640000000200 */
        /* <DEDUP_REMOVED lines=19> */
[----:B-1----:R-:W-:Y:S01]  /*10a0*/  LEA R69, R48, UR4, 0x1 ;  /* 0x0000000430457c11 */ /* 0x002fe2000f8e08ff */
[----:B------:R-:W-:-:S03]  /*10b0*/  USHF.L.U32 UR4, UR5, 0xd, URZ ;  /* 0x0000000d05047899 */ /* 0x000fc6000800063f */
[C---:B--2---:R-:W-:Y:S08]  /*10c0*/  HMMA.16816.F32 R16, R36.reuse, R32, R16 ;  /* 0x000000202410723c */ /* 0x044ff00000001810 */
[----:B------:R5:W5:Y:S02]  /*10d0*/  HMMA.16816.F32 R20, R36, R34, R20 ;  /* 0x000000222414723c */ /* 0x000b640000001814 */
[----:B-----5:R-:W-:Y:S04]  /*10e0*/  LDSM.16.M88.4 R36, [R69] ;  /* 0x000000004524783b */ /* 0x020fe80000000200 */
[----:B------:R-:W1:Y:S02]  /*10f0*/  LDSM.16.M88.4 R32, [R68] ;  /* 0x000000004420783b */ /* 0x000e640000000200 */
[C---:B-1----:R-:W5:Y:S08]  /*1100*/  HMMA.16816.F32 R24, R36.reuse, R32, R24 ;  /* 0x000000202418723c */ /* 0x042f700000001818 */
[----:B------:R5:W5:Y:S02]  /*1110*/  HMMA.16816.F32 R28, R36, R34, R28 ;  /* 0x00000022241c723c */ /* 0x000b64000000181c */
[----:B-----5:R-:W1:Y:S06]  /*1120*/  LDSM.16.M88.4 R36, [R69+0x1000] ;  /* 0x001000004524783b */ /* 0x020e6c0000000200 */
[C---:B-1----:R-:W5:Y:S08]  /*1130*/  HMMA.16816.F32 R8, R36.reuse, R32, R8 ;  /* 0x000000202408723c */ /* 0x042f700000001808 */
[----:B------:R5:W5:Y:S02]  /*1140*/  HMMA.16816.F32 R12, R36, R34, R12 ;  /* 0x00000022240c723c */ /* 0x000b64000000180c */
[----:B-----5:R1:W2:Y:S02]  /*1150*/  LDSM.16.M88.4 R32, [R68+0x1000] ;  /* 0x001000004420783b */ /* 0x0202a40000000200 */
[----:B-1----:R-:W-:-:S04]  /*1160*/  LOP3.LUT R68, R6, R43, RZ, 0xfc, !PT ;  /* 0x0000002b06447212 */ /* 0x002fc800078efcff */
[C---:B--2---:R5:W5:Y:S07]  /*1170*/  HMMA.16816.F32 R20, R36.reuse, R34, R20 ;  /* 0x000000222414723c */ /* 0x044b6e0000001814 */
[-C--:B-----5:R-:W-:Y:S01]  /*1180*/  LOP3.LUT R34, R0, R43.reuse, RZ, 0xfc, !PT ;  /* 0x0000002b00227212 */ /* 0x0a0fe200078efcff */
[----:B------:R5:W5:Y:S01]  /*1190*/  HMMA.16816.F32 R16, R36, R32, R16 ;  /* 0x000000202410723c */ /* 0x000b620000001810 */
[-C--:B------:R-:W-:Y:S02]  /*11a0*/  LOP3.LUT R35, R2, R43.reuse, RZ, 0xfc, !PT ;  /* 0x0000002b02237212 */ /* 0x080fe400078efcff */
[----:B------:R-:W-:Y:S01]  /*11b0*/  LOP3.LUT R43, R40, R43, RZ, 0xfc, !PT ;  /* 0x0000002b282b7212 */ /* 0x000fe200078efcff */
[----:B------:R-:W-:Y:S06]  /*11c0*/  BAR.SYNC 0x0 ;  /* 0x0000000000007b1d */ /* 0x000fec0000000000 */
[----:B-----5:R-:W-:Y:S01]  /*11d0*/  LEA R32, P0, R34, UR6, 0x1 ;  /* 0x0000000622207c11 */ /* 0x020fe2000f8008ff */
[----:B------:R-:W-:-:S03]  /*11e0*/  IMAD.U32 R39, RZ, RZ, UR10 ;  /* 0x0000000aff277e24 */ /* 0x000fc6000f8e00ff */
[----:B------:R-:W-:Y:S01]  /*11f0*/  LEA.HI.X R33, R34, UR7, R3, 0x1, P0 ;  /* 0x0000000722217c11 */ /* 0x000fe200080f0c03 */
[----:B------:R-:W-:Y:S01]  /*1200*/  IMAD R69, R39, 0x2000, R56 ;  /* 0x0000200027457824 */ /* 0x000fe200078e0238 */
[----:B------:R-:W-:Y:S01]  /*1210*/  LEA R36, P0, R35, UR6, 0x1 ;  /* 0x0000000623247c11 */ /* 0x000fe2000f8008ff */
[----:B------:R-:W-:-:S03]  /*1220*/  IMAD R38, R39, 0x2000, R55 ;  /* 0x0000200027267824 */ /* 0x000fc600078e0237 */
[----:B------:R-:W-:Y:S01]  /*1230*/  LEA.HI.X R37, R35, UR7, R4, 0x1, P0 ;  /* 0x0000000723257c11 */ /* 0x000fe200080f0c04 */
[----:B------:R-:W-:Y:S01]  /*1240*/  @!PT LDS RZ, [RZ] ;  /* 0x00000000fffff984 */ /* 0x000fe20000000800 */
[----:B------:R-:W-:Y:S01]  /*1250*/  @!PT LDS RZ, [RZ] ;  /* 0x00000000fffff984 */ /* 0x000fe20000000800 */
[----:B------:R-:W-:Y:S01]  /*1260*/  @!PT LDS RZ, [RZ] ;  /* 0x00000000fffff984 */ /* 0x000fe20000000800 */
[----:B------:R1:W-:Y:S01]  /*1270*/  LDGSTS.E.BYPASS.128 [R69], [R32.64], !PT ;  /* 0x0000000020457fae */ /* 0x0003e2000f901c4c */
[----:B------:R-:W-:-:S03]  /*1280*/  LEA R34, P0, R68, UR6, 0x1 ;  /* 0x0000000644227c11 */ /* 0x000fc6000f8008ff */
[----:B------:R2:W-:Y:S01]  /*1290*/  LDGSTS.E.BYPASS.128 [R38], [R36.64], !PT ;  /* 0x0000000024267fae */ /* 0x0005e2000f901c4c */
[----:B------:R-:W-:Y:S01]  /*12a0*/  LEA.HI.X R35, R68, UR7, R5, 0x1, P0 ;  /* 0x0000000744237c11 */ /* 0x000fe200080f0c05 */
[C---:B------:R-:W-:Y:S02]  /*12b0*/  IMAD R68, R39.reuse, 0x2000, R54 ;  /* 0x0000200027447824 */ /* 0x040fe400078e0236 */
[----:B------:R-:W-:-:S03]  /*12c0*/  IMAD R39, R39, 0x2000, R52 ;  /* 0x0000200027277824 */ /* 0x000fc600078e0234 */
[----:B------:R2:W-:Y:S01]  /*12d0*/  LDGSTS.E.BYPASS.128 [R68], [R34.64], !PT ;  /* 0x0000000022447fae */ /* 0x0005e2000f901c4c */
[----:B-1----:R-:W-:-:S04]  /*12e0*/  LEA R32, P0, R43, UR6, 0x1 ;  /* 0x000000062b207c11 */ /* 0x002fc8000f8008ff */
[----:B------:R-:W-:Y:S01]  /*12f0*/  LEA.HI.X R33, R43, UR7, R7, 0x1, P0 ;  /* 0x000000072b217c11 */ /* 0x000fe200080f0c07 */
[----:B------:R-:W-:Y:S01]  /*1300*/  IMAD.MOV.U32 R43, RZ, RZ, 0x100 ;  /* 0x00000100ff2b7424 */ /* 0x000fe200078e00ff */
[----:B------:R-:W-:Y:S01]  /*1310*/  PLOP3.LUT P0, PT, PT, PT, UP0, 0x80, 0x0 ;  /* 0x000000000000781c */ /* 0x000fe20003f0f008 */
[----:B------:R-:W-:Y:S02]  /*1320*/  UPLOP3.LUT UP0, UPT, UPT, UPT, UPT, 0x40, 0x0 ;  /* 0x000000000000789c */ /* 0x000fe40003f0e870 */
[----:B------:R2:W-:Y:S04]  /*1330*/  LDGSTS.E.BYPASS.128 [R39], [R32.64], !PT ;  /* 0x0000000020277fae */ /* 0x0005e8000f901c4c */
[----:B------:R-:W0:Y:S01]  /*1340*/  LDGDEPBAR ;  /* 0x00000000000079af */ /* 0x000e220000000000 */
[----:B------:R-:W-:-:S04]  /*1350*/  DEPBAR.LE SB0, 0x2 ;  /* 0x000080800000791a */ /* 0x000fc80000000000 */
[----:B------:R-:W-:Y:S06]  /*1360*/  BAR.SYNC 0x0 ;  /* 0x0000000000007b1d */ /* 0x000fec0000000000 */
[----:B--2---:R-:W-:Y:S05]  /*1370*/  @P0 BRA `(.L_x_0) ;  /* 0xfffffa8000000947 */ /* 0x004fea000383ffff */
[C---:B------:R-:W-:Y:S01]  /*1380*/  LOP3.LUT R5, R64.reuse, 0x10, RZ, 0xc0, !PT ;  /* 0x0000001040057812 */ /* 0x040fe200078ec0ff */
[----:B----4-:R-:W-:Y:S01]  /*1390*/  HADD2.F32 R57, -RZ, R57.H0_H0 ;  /* 0x20000039ff397230 */ /* 0x010fe20000004100 */
[----:B------:R-:W-:Y:S01]  /*13a0*/  LOP3.LUT R4, R64, 0x17, RZ, 0xc0, !PT ;  /* 0x0000001740047812 */ /* 0x000fe200078ec0ff */
[----:B------:R-:W-:Y:S01]  /*13b0*/  HADD2.F32 R58, -RZ, R58.H0_H0 ;  /* 0x2000003aff3a7230 */ /* 0x000fe20000004100 */
[----:B------:R-:W-:Y:S01]  /*13c0*/  LEA.HI R66, R66, R5, RZ, 0x1e ;  /* 0x0000000542427211 */ /* 0x000fe200078ff0ff */
[----:B------:R-:W-:Y:S01]  /*13d0*/  IMAD.SHL.U32 R5, R42, 0x2, RZ ;  /* 0x000000022a057824 */ /* 0x000fe200078e00ff */
[-C--:B------:R-:W-:Y:S01]  /*13e0*/  FMUL R3, R10, R57.reuse ;  /* 0x000000390a037220 */ /* 0x080fe20000400000 */
[----:B------:R-:W-:Y:S01]  /*13f0*/  HADD2.F32 R60, -RZ, R60.H0_H0 ;  /* 0x2000003cff3c7230 */ /* 0x000fe20000004100 */
[-C--:B------:R-:W-:Y:S01]  /*1400*/  FMUL R2, R8, R58.reuse ;  /* 0x0000003a08027220 */ /* 0x080fe20000400000 */
[----:B------:R-:W-:Y:S01]  /*1410*/  IMAD.SHL.U32 R10, R65, 0x2, RZ ;  /* 0x00000002410a7824 */ /* 0x000fe200078e00ff */
[----:B------:R-:W-:Y:S01]  /*1420*/  FMUL R8, R12, R58 ;  /* 0x0000003a0c087220 */ /* 0x000fe20000400000 */
[-C--:B------:R-:W-:Y:S01]  /*1430*/  FMUL R12, R11, R57.reuse ;  /* 0x000000390b0c7220 */ /* 0x080fe20000400000 */
[----:B------:R-:W-:Y:S01]  /*1440*/  LOP3.LUT R5, R5, 0x6, RZ, 0xc0, !PT ;  /* 0x0000000605057812 */ /* 0x000fe200078ec0ff */
[-C--:B------:R-:W-:Y:S01]  /*1450*/  FMUL R0, R29, R60.reuse ;  /* 0x0000003c1d007220 */ /* 0x080fe20000400000 */
[----:B------:R-:W-:Y:S01]  /*1460*/  LOP3.LUT R11, R67, 0x17, R64, 0xf8, !PT ;  /* 0x00000017430b7812 */ /* 0x000fe200078ef840 */
[-C--:B------:R-:W-:Y:S01]  /*1470*/  FMUL R32, R14, R57.reuse ;  /* 0x000000390e207220 */ /* 0x080fe20000400000 */
[----:B------:R-:W-:Y:S01]  /*1480*/  LOP3.LUT R29, R53, 0x6, R10, 0xf8, !PT ;  /* 0x00000006351d7812 */ /* 0x000fe200078ef80a */
[----:B------:R-:W-:Y:S01]  /*1490*/  HADD2.F32 R59, -RZ, R59.H0_H0 ;  /* 0x2000003bff3b7230 */ /* 0x000fe20000004100 */
[----:B------:R-:W-:Y:S01]  /*14a0*/  LOP3.LUT R14, R67, 0x20, R4, 0xfe, !PT ;  /* 0x00000020430e7812 */ /* 0x000fe200078efe04 */
[----:B------:R-:W-:Y:S01]  /*14b0*/  FMUL R7, R22, R57 ;  /* 0x0000003916077220 */ /* 0x000fe20000400000 */
[----:B------:R-:W-:Y:S01]  /*14c0*/  LOP3.LUT R10, R5, 0x8, R64, 0xf8, !PT ;  /* 0x00000008050a7812 */ /* 0x000fe200078ef840 */
[-C--:B------:R-:W-:Y:S01]  /*14d0*/  FMUL R28, R28, R60.reuse ;  /* 0x0000003c1c1c7220 */ /* 0x080fe20000400000 */
[----:B------:R-:W-:Y:S01]  /*14e0*/  ISETP.GE.AND P2, PT, R11, UR9, PT ;  /* 0x000000090b007c0c */ /* 0x000fe2000bf46270 */
[-C--:B------:R-:W-:Y:S01]  /*14f0*/  FMUL R30, R30, R59.reuse ;  /* 0x0000003b1e1e7220 */ /* 0x080fe20000400000 */
[----:B------:R-:W-:Y:S01]  /*1500*/  LOP3.LUT R11, R67, 0x28, R4, 0xfe, !PT ;  /* 0x00000028430b7812 */ /* 0x000fe200078efe04 */
[----:B------:R-:W-:Y:S01]  /*1510*/  FMUL R25, R25, R60 ;  /* 0x0000003c19197220 */ /* 0x000fe20000400000 */
[----:B------:R-:W-:Y:S01]  /*1520*/  ISETP.GE.AND P1, PT, R14, UR9, PT ;  /* 0x000000090e007c0c */ /* 0x000fe2000bf26270 */
[-C--:B------:R-:W-:Y:S01]  /*1530*/  FMUL R27, R27, R59.reuse ;  /* 0x0000003b1b1b7220 */ /* 0x080fe20000400000 */
[----:B------:R-:W-:Y:S01]  /*1540*/  LOP3.LUT R14, R67, 0x10, R10, 0xfe, !PT ;  /* 0x00000010430e7812 */ /* 0x000fe200078efe0a */
[-C--:B------:R-:W-:Y:S01]  /*1550*/  FMUL R9, R9, R58.reuse ;  /* 0x0000003a09097220 */ /* 0x080fe20000400000 */
[----:B------:R-:W-:Y:S01]  /*1560*/  ISETP.GE.AND P0, PT, R11, UR9, PT ;  /* 0x000000090b007c0c */ /* 0x000fe2000bf06270 */
[----:B------:R-:W-:Y:S01]  /*1570*/  FMUL R6, R20, R58 ;  /* 0x0000003a14067220 */ /* 0x000fe20000400000 */
[----:B------:R-:W-:Y:S01]  /*1580*/  LOP3.LUT R11, R10, 0x10, RZ, 0xfc, !PT ;  /* 0x000000100a0b7812 */ /* 0x000fe200078efcff */
[-C--:B------:R-:W-:Y:S01]  /*1590*/  FMUL R26, R26, R59.reuse ;  /* 0x0000003b1a1a7220 */ /* 0x080fe20000400000 */
[----:B------:R-:W-:Y:S01]  /*15a0*/  LOP3.LUT R22, R4, 0x8, RZ, 0xfc, !PT ;  /* 0x0000000804167812 */ /* 0x000fe200078efcff */
[----:B------:R-:W-:Y:S01]  /*15b0*/  FMUL R31, R31, R59 ;  /* 0x0000003b1f1f7220 */ /* 0x000fe20000400000 */
[----:B------:R-:W-:Y:S01]  /*15c0*/  ISETP.GE.AND P5, PT, R14, UR9, PT ;  /* 0x000000090e007c0c */ /* 0x000fe2000bfa6270 */
[----:B------:R-:W-:Y:S01]  /*15d0*/  FMUL R24, R24, R60 ;  /* 0x0000003c18187220 */ /* 0x000fe20000400000 */
[-C--:B------:R-:W-:Y:S01]  /*15e0*/  ISETP.GT.U32.AND P3, PT, R4, R11.reuse, PT ;  /* 0x0000000b0400720c */ /* 0x080fe20003f64070 */
[-C--:B------:R-:W-:Y:S01]  /*15f0*/  FMUL R16, R16, R58.reuse ;  /* 0x0000003a10107220 */ /* 0x080fe20000400000 */
[----:B------:R-:W-:Y:S01]  /*1600*/  ISETP.GT.U32.AND P6, PT, R22, R11, PT ;  /* 0x0000000b1600720c */ /* 0x000fe20003fc4070 */
[-C--:B------:R-:W-:Y:S01]  /*1610*/  FMUL R18, R18, R57.reuse ;  /* 0x0000003912127220 */ /* 0x080fe20000400000 */
[----:B------:R-:W-:Y:S01]  /*1620*/  LOP3.LUT R35, R5, 0x8, R64, 0xf8, !PT ;  /* 0x0000000805237812 */ /* 0x000fe200078ef840 */
[-C--:B------:R-:W-:Y:S01]  /*1630*/  FMUL R13, R13, R58.reuse ;  /* 0x0000003a0d0d7220 */ /* 0x080fe20000400000 */
[----:B------:R-:W-:Y:S01]  /*1640*/  LOP3.LUT R14, R67, 0x1, R10, 0xfe, !PT ;  /* 0x00000001430e7812 */ /* 0x000fe200078efe0a */
[----:B------:R-:W-:Y:S01]  /*1650*/  FMUL R15, R15, R57 ;  /* 0x000000390f0f7220 */ /* 0x000fe20000400000 */
[----:B------:R-:W-:Y:S01]  /*1660*/  FSEL R11, R28, RZ, !P5 ;  /* 0x000000ff1c0b7208 */ /* 0x000fe20006800000 */
[----:B------:R-:W-:Y:S01]  /*1670*/  FMUL R17, R17, R58 ;  /* 0x0000003a11117220 */ /* 0x000fe20000400000 */
[----:B------:R-:W-:Y:S01]  /*1680*/  FSEL R30, R30, RZ, !P5 ;  /* 0x000000ff1e1e7208 */ /* 0x000fe20006800000 */
[----:B------:R-:W-:Y:S01]  /*1690*/  IMAD.SHL.U32 R40, R42, 0x4, RZ ;  /* 0x000000042a287824 */ /* 0x000fe200078e00ff */
[----:B------:R-:W-:Y:S01]  /*16a0*/  LOP3.LUT R5, R10, 0x1, RZ, 0xfc, !PT ;  /* 0x000000010a057812 */ /* 0x000fe200078efcff */
[----:B------:R-:W-:-:S04]  /*16b0*/  DEPBAR.LE SB0, 0x0 ;  /* 0x000080000000791a */ /* 0x000fc80000000000 */
[----:B------:R-:W-:Y:S01]  /*16c0*/  FSEL R8, R8, RZ, !P5 ;  /* 0x000000ff08087208 */ /* 0x000fe20006800000 */
[-C--:B------:R-:W-:Y:S01]  /*16d0*/  FMUL R19, R19, R57.reuse ;  /* 0x0000003913137220 */ /* 0x080fe20000400000 */
[----:B------:R-:W-:Y:S01]  /*16e0*/  FSEL R32, R32, RZ, !P5 ;  /* 0x000000ff20207208 */ /* 0x000fe20006800000 */
[----:B------:R-:W-:Y:S01]  /*16f0*/  FMUL R21, R21, R58 ;  /* 0x0000003a15157220 */ /* 0x000fe20000400000 */
[----:B------:R-:W-:Y:S01]  /*1700*/  ISETP.GE.AND P5, PT, R14, UR9, PT ;  /* 0x000000090e007c0c */ /* 0x000fe2000bfa6270 */
[----:B------:R-:W-:Y:S01]  /*1710*/  FMUL R23, R23, R57 ;  /* 0x0000003917177220 */ /* 0x000fe20000400000 */
[----:B------:R-:W-:Y:S01]  /*1720*/  FSEL R11, R11, RZ, P3 ;  /* 0x000000ff0b0b7208 */ /* 0x000fe20001800000 */
[----:B------:R-:W-:Y:S01]  /*1730*/  USHF.L.U32 UR8, UR8, 0x6, URZ ;  /* 0x0000000608087899 */ /* 0x000fe2000800063f */
[----:B------:R-:W-:Y:S01]  /*1740*/  FSEL R30, R30, RZ, P6 ;  /* 0x000000ff1e1e7208 */ /* 0x000fe20003000000 */
[----:B------:R-:W-:Y:S01]  /*1750*/  UMOV UR6, 0x4 ;  /* 0x0000000400067882 */ /* 0x000fe20000000000 */
[-C--:B------:R-:W-:Y:S01]  /*1760*/  ISETP.GT.U32.AND P3, PT, R4, R5.reuse, PT ;  /* 0x000000050400720c */ /* 0x080fe20003f64070 */
[----:B------:R-:W-:Y:S01]  /*1770*/  ULDC.64 UR4, c[0x0][0x170] ;  /* 0x00005c0000047ab9 */ /* 0x000fe20000000a00 */
[----:B------:R-:W-:Y:S01]  /*1780*/  ISETP.GT.U32.AND P6, PT, R22, R5, PT ;  /* 0x000000051600720c */ /* 0x000fe20003fc4070 */
[----:B------:R-:W-:Y:S01]  /*1790*/  UIMAD.WIDE UR4, UR8, UR6, UR4 ;  /* 0x00000006080472a5 */ /* 0x000fe2000f8e0204 */
[----:B------:R-:W-:-:S02]  /*17a0*/  LOP3.LUT R20, R67, 0x8, R4, 0xfe, !PT ;  /* 0x0000000843147812 */ /* 0x000fc400078efe04 */
[----:B------:R-:W-:Y:S02]  /*17b0*/  LOP3.LUT R5, R67, R10, RZ, 0xfc, !PT ;  /* 0x0000000a43057212 */ /* 0x000fe400078efcff */
[----:B------:R-:W-:Y:S02]  /*17c0*/  FSEL R14, R25, RZ, !P5 ;  /* 0x000000ff190e7208 */ /* 0x000fe40006800000 */
[----:B------:R-:W-:Y:S02]  /*17d0*/  FSEL R27, R27, RZ, !P5 ;  /* 0x000000ff1b1b7208 */ /* 0x000fe40006800000 */
[----:B------:R-:W-:Y:S02]  /*17e0*/  FSEL R9, R9, RZ, !P5 ;  /* 0x000000ff09097208 */ /* 0x000fe40006800000 */
[----:B------:R-:W-:Y:S02]  /*17f0*/  FSEL R25, R12, RZ, !P5 ;  /* 0x000000ff0c197208 */ /* 0x000fe40006800000 */
[----:B------:R-:W-:-:S02]  /*1800*/  ISETP.GE.AND P4, PT, R20, UR9, PT ;  /* 0x0000000914007c0c */ /* 0x000fc4000bf86270 */
[----:B------:R-:W-:Y:S02]  /*1810*/  ISETP.GE.AND P5, PT, R5, UR9, PT ;  /* 0x0000000905007c0c */ /* 0x000fe4000bfa6270 */
[----:B------:R-:W-:Y:S02]  /*1820*/  LOP3.LUT R20, R67, 0x11, R10, 0xfe, !PT ;  /* 0x0000001143147812 */ /* 0x000fe400078efe0a */
[----:B------:R-:W-:Y:S02]  /*1830*/  FSEL R27, R27, RZ, P6 ;  /* 0x000000ff1b1b7208 */ /* 0x000fe40003000000 */
[----:B------:R-:W-:Y:S02]  /*1840*/  FSEL R14, R14, RZ, P3 ;  /* 0x000000ff0e0e7208 */ /* 0x000fe40001800000 */
[----:B------:R-:W-:Y:S02]  /*1850*/  ISETP.GT.U32.AND P6, PT, R22, R10, PT ;  /* 0x0000000a1600720c */ /* 0x000fe40003fc4070 */
[----:B------:R-:W-:-:S02]  /*1860*/  FSEL R26, R26, RZ, !P5 ;  /* 0x000000ff1a1a7208 */ /* 0x000fc40006800000 */
[----:B------:R-:W-:Y:S02]  /*1870*/  ISETP.GE.AND P3, PT, R20, UR9, PT ;  /* 0x0000000914007c0c */ /* 0x000fe4000bf66270 */
[----:B------:R-:W-:Y:S02]  /*1880*/  LOP3.LUT R5, R10, 0x11, RZ, 0xfc, !PT ;  /* 0x000000110a057812 */ /* 0x000fe400078efcff */
[----:B------:R-:W-:Y:S02]  /*1890*/  FSEL R26, R26, RZ, P6 ;  /* 0x000000ff1a1a7208 */ /* 0x000fe40003000000 */
[----:B------:R-:W-:Y:S02]  /*18a0*/  FSEL R12, R2, RZ, !P5 ;  /* 0x000000ff020c7208 */ /* 0x000fe40006800000 */
[----:B------:R-:W-:Y:S02]  /*18b0*/  ISETP.GT.U32.AND P6, PT, R22, R5, PT ;  /* 0x000000051600720c */ /* 0x000fe40003fc4070 */
[----:B------:R-:W-:-:S02]  /*18c0*/  FSEL R31, R31, RZ, !P3 ;  /* 0x000000ff1f1f7208 */ /* 0x000fc40005800000 */
[----:B------:R-:W-:Y:S02]  /*18d0*/  FSEL R20, R24, RZ, !P5 ;  /* 0x000000ff18147208 */ /* 0x000fe40006800000 */
[----:B------:R-:W-:Y:S02]  /*18e0*/  LOP3.LUT R2, R67, 0x20, R10, 0xfe, !PT ;  /* 0x0000002043027812 */ /* 0x000fe400078efe0a */
[----:B------:R-:W-:Y:S02]  /*18f0*/  FSEL R24, R3, RZ, !P5 ;  /* 0x000000ff03187208 */ /* 0x000fe40006800000 */
[----:B------:R-:W-:Y:S02]  /*1900*/  ISETP.GT.U32.AND P5, PT, R4, R5, PT ;  /* 0x000000050400720c */ /* 0x000fe40003fa4070 */
[----:B------:R-:W-:Y:S02]  /*1910*/  FSEL R0, R0, RZ, !P3 ;  /* 0x000000ff00007208 */ /* 0x000fe40005800000 */
[----:B------:R-:W-:-:S02]  /*1920*/  FSEL R5, R31, RZ, P6 ;  /* 0x000000ff1f057208 */ /* 0x000fc40003000000 */
[----:B------:R-:W-:Y:S02]  /*1930*/  ISETP.GE.AND P6, PT, R2, UR9, PT ;  /* 0x0000000902007c0c */ /* 0x000fe4000bfc6270 */
[----:B------:R-:W-:Y:S01]  /*1940*/  FSEL R33, R0, RZ, P5 ;  /* 0x000000ff00217208 */ /* 0x000fe20002800000 */
[----:B------:R-:W-:Y:S01]  /*1950*/  IMAD R0, R66, 0x44, R35 ;  /* 0x0000004442007824 */ /* 0x000fe200078e0223 */
[----:B------:R-:W-:Y:S01]  /*1960*/  ISETP.GT.U32.AND P5, PT, R4, R10, PT ;  /* 0x0000000a0400720c */ /* 0x000fe20003fa4070 */
[----:B------:R-:W-:Y:S06]  /*1970*/  BAR.SYNC 0x0 ;  /* 0x0000000000007b1d */ /* 0x000fec0000000000 */
[----:B------:R-:W-:Y:S01]  /*1980*/  FSEL R16, R16, RZ, !P6 ;  /* 0x000000ff10107208 */ /* 0x000fe20007000000 */
[----:B------:R-:W-:Y:S01]  /*1990*/  STS.64 [R0.X4+0x80], RZ ;  /* 0x000080ff00007388 */ /* 0x000fe20000004a00 */
[----:B------:R-:W-:-:S02]  /*19a0*/  LOP3.LUT R2, R10, 0x20, RZ, 0xfc, !PT ;  /* 0x000000200a027812 */ /* 0x000fc400078efcff */
[----:B------:R-:W-:Y:S01]  /*19b0*/  LOP3.LUT R3, R67, 0x21, R10, 0xfe, !PT ;  /* 0x0000002143037812 */ /* 0x000fe200078efe0a */
[----:B------:R-:W-:Y:S01]  /*19c0*/  STS.64 [R0.X4+0x900], RZ ;  /* 0x000900ff00007388 */ /* 0x000fe20000004a00 */
[----:B------:R-:W-:Y:S02]  /*19d0*/  SHF.R.U32.HI R38, RZ, 0x4, R42 ;  /* 0x00000004ff267819 */ /* 0x000fe4000001162a */
[----:B------:R-:W-:Y:S01]  /*19e0*/  FSEL R39, R20, RZ, P5 ;  /* 0x000000ff14277208 */ /* 0x000fe20002800000 */
[----:B------:R-:W-:Y:S01]  /*19f0*/  STS.64 [R0.X4+0xc0], RZ ;  /* 0x0000c0ff00007388 */ /* 0x000fe20000004a00 */
[----:B------:R-:W-:Y:S02]  /*1a00*/  FSEL R16, R16, RZ, P5 ;  /* 0x000000ff10107208 */ /* 0x000fe40002800000 */
[----:B------:R-:W-:Y:S01]  /*1a10*/  ISETP.GT.U32.AND P5, PT, R61, R2, PT ;  /* 0x000000023d00720c */ /* 0x000fe20003fa4070 */
[----:B------:R-:W-:Y:S01]  /*1a20*/  STS.64 [R0.X4+0x940], RZ ;  /* 0x000940ff00007388 */ /* 0x000fe20000004a00 */
[----:B------:R-:W-:-:S02]  /*1a30*/  FSEL R18, R18, RZ, !P6 ;  /* 0x000000ff12127208 */ /* 0x000fc40007000000 */
[----:B------:R-:W-:Y:S02]  /*1a40*/  FSEL R13, R13, RZ, !P3 ;  /* 0x000000ff0d0d7208 */ /* 0x000fe40005800000 */
[----:B------:R-:W-:Y:S02]  /*1a50*/  FSEL R15, R15, RZ, !P3 ;  /* 0x000000ff0f0f7208 */ /* 0x000fe40005800000 */
[----:B------:R-:W-:Y:S02]  /*1a60*/  LOP3.LUT R22, R67, 0x30, R10, 0xfe, !PT ;  /* 0x0000003043167812 */ /* 0x000fe400078efe0a */
[----:B------:R-:W-:Y:S02]  /*1a70*/  LOP3.LUT R20, R10, 0x21, RZ, 0xfc, !PT ;  /* 0x000000210a147812 */ /* 0x000fe400078efcff */
[----:B------:R-:W-:Y:S02]  /*1a80*/  ISETP.GE.AND P3, PT, R3, UR9, PT ;  /* 0x0000000903007c0c */ /* 0x000fe4000bf66270 */
[----:B------:R-:W-:-:S02]  /*1a90*/  SGXT.U32 R38, R38, 0x3 ;  /* 0x000000032626781a */ /* 0x000fc40000000000 */
[----:B------:R-:W-:Y:S02]  /*1aa0*/  FSEL R3, R27, RZ, !P4 ;  /* 0x000000ff1b037208 */ /* 0x000fe40006000000 */
[----:B------:R-:W-:Y:S02]  /*1ab0*/  FSEL R4, R30, RZ, !P4 ;  /* 0x000000ff1e047208 */ /* 0x000fe40006000000 */
[----:B------:R-:W-:Y:S02]  /*1ac0*/  FSEL R2, R26, RZ, !P4 ;  /* 0x000000ff1a027208 */ /* 0x000fe40006000000 */
[----:B------:R-:W-:Y:S02]  /*1ad0*/  FSEL R5, R5, RZ, !P4 ;  /* 0x000000ff05057208 */ /* 0x000fe40006000000 */
[----:B------:R-:W-:Y:S01]  /*1ae0*/  FSEL R27, R18, RZ, P5 ;  /* 0x000000ff121b7208 */ /* 0x000fe20002800000 */
[----:B------:R1:W-:Y:S01]  /*1af0*/  STS.64 [R0.X4+0x880], R2 ;  /* 0x0008800200007388 */ /* 0x0003e20000004a00 */
[----:B------:R-:W-:-:S02]  /*1b00*/  ISETP.GE.AND P4, PT, R22, UR9, PT ;  /* 0x0000000916007c0c */ /* 0x000fc4000bf86270 */
[-C--:B------:R-:W-:Y:S01]  /*1b10*/  ISETP.GT.U32.AND P6, PT, R62, R20.reuse, PT ;  /* 0x000000143e00720c */ /* 0x080fe20003fc4070 */
[----:B------:R-:W-:Y:S01]  /*1b20*/  STS.64 [R0.X4+0x8c0], R4 ;  /* 0x0008c00400007388 */ /* 0x000fe20000004a00 */
[----:B------:R-:W-:Y:S02]  /*1b30*/  ISETP.GT.U32.AND P5, PT, R61, R20, PT ;  /* 0x000000143d00720c */ /* 0x000fe40003fa4070 */
[C-C-:B------:R-:W-:Y:S02]  /*1b40*/  LOP3.LUT R26, R67.reuse, 0x38, R38.reuse, 0xfe, !PT ;  /* 0x00000038431a7812 */ /* 0x140fe400078efe26 */
[C-C-:B------:R-:W-:Y:S02]  /*1b50*/  LOP3.LUT R20, R67.reuse, 0x30, R38.reuse, 0xfe, !PT ;  /* 0x0000003043147812 */ /* 0x140fe400078efe26 */
[C-C-:B------:R-:W-:Y:S02]  /*1b60*/  LOP3.LUT R22, R67.reuse, 0x28, R38.reuse, 0xfe, !PT ;  /* 0x0000002843167812 */ /* 0x140fe400078efe26 */
[----:B------:R-:W-:-:S02]  /*1b70*/  LOP3.LUT R28, R67, 0x20, R38, 0xfe, !PT ;  /* 0x00000020431c7812 */ /* 0x000fc400078efe26 */
[C-C-:B------:R-:W-:Y:S02]  /*1b80*/  LOP3.LUT R30, R67.reuse, 0x18, R38.reuse, 0xfe, !PT ;  /* 0x00000018431e7812 */ /* 0x140fe400078efe26 */
[C-C-:B------:R-:W-:Y:S02]  /*1b90*/  LOP3.LUT R36, R67.reuse, 0x10, R38.reuse, 0xfe, !PT ;  /* 0x0000001043247812 */ /* 0x140fe400078efe26 */
[C---:B------:R-:W-:Y:S02]  /*1ba0*/  LOP3.LUT R34, R67.reuse, 0x8, R38, 0xfe, !PT ;  /* 0x0000000843227812 */ /* 0x040fe400078efe26 */
[C---:B------:R-:W-:Y:S02]  /*1bb0*/  LOP3.LUT R38, R67.reuse, R38, RZ, 0xfc, !PT ;  /* 0x0000002643267212 */ /* 0x040fe400078efcff */
[----:B------:R-:W-:Y:S02]  /*1bc0*/  LOP3.LUT R67, R67, 0x31, R10, 0xfe, !PT ;  /* 0x0000003143437812 */ /* 0x000fe400078efe0a */
[----:B------:R-:W-:-:S02]  /*1bd0*/  LOP3.LUT R18, R10, 0x30, RZ, 0xfc, !PT ;  /* 0x000000300a127812 */ /* 0x000fc400078efcff */
[----:B------:R-:W-:Y:S02]  /*1be0*/  FSEL R17, R17, RZ, !P3 ;  /* 0x000000ff11117208 */ /* 0x000fe40005800000 */
[----:B------:R-:W-:Y:S02]  /*1bf0*/  LOP3.LUT R10, R10, 0x31, RZ, 0xfc, !PT ;  /* 0x000000310a0a7812 */ /* 0x000fe400078efcff */
[----:B------:R-:W-:Y:S02]  /*1c00*/  FSEL R17, R17, RZ, P6 ;  /* 0x000000ff11117208 */ /* 0x000fe40003000000 */
[----:B------:R-:W-:Y:S02]  /*1c10*/  FSEL R35, R6, RZ, !P4 ;  /* 0x000000ff06237208 */ /* 0x000fe40006000000 */
[----:B------:R-:W-:Y:S02]  /*1c20*/  FSEL R37, R7, RZ, !P4 ;  /* 0x000000ff07257208 */ /* 0x000fe40006000000 */
[----:B------:R-:W-:-:S02]  /*1c30*/  LOP3.LUT R40, R40, 0x3c, RZ, 0xc0, !PT ;  /* 0x0000003c28287812 */ /* 0x000fc400078ec0ff */
[-C--:B------:R-:W-:Y:S02]  /*1c40*/  ISETP.GT.U32.AND P6, PT, R62, R10.reuse, PT ;  /* 0x0000000a3e00720c */ /* 0x080fe40003fc4070 */
[----:B------:R-:W-:Y:S01]  /*1c50*/  ISETP.GT.U32.AND P4, PT, R61, R10, PT ;  /* 0x0000000a3d00720c */ /* 0x000fe20003f84070 */
[----:B------:R-:W-:Y:S01]  /*1c60*/  IMAD R29, R29, 0x44, R40 ;  /* 0x000000441d1d7824 */ /* 0x000fe200078e0228 */
[----:B------:R-:W-:Y:S02]  /*1c70*/  FSEL R10, R11, RZ, !P2 ;  /* 0x000000ff0b0a7208 */ /* 0x000fe40005000000 */
[----:B------:R-:W-:Y:S02]  /*1c80*/  FSEL R6, R39, RZ, !P2 ;  /* 0x000000ff27067208 */ /* 0x000fe40005000000 */
[----:B------:R-:W-:Y:S02]  /*1c90*/  FSEL R7, R14, RZ, !P2 ;  /* 0x000000ff0e077208 */ /* 0x000fe40005000000 */
[----:B------:R-:W-:-:S02]  /*1ca0*/  FSEL R11, R33, RZ, !P2 ;  /* 0x000000ff210b7208 */ /* 0x000fc40005000000 */
[----:B------:R-:W-:Y:S01]  /*1cb0*/  FSEL R19, R19, RZ, !P3 ;  /* 0x000000ff13137208 */ /* 0x000fe20005800000 */
[----:B------:R-:W-:Y:S01]  /*1cc0*/  STS.64 [R0.X4], R6 ;  /* 0x0000000600007388 */ /* 0x000fe20000004a00 */
[----:B------:R-:W-:Y:S02]  /*1cd0*/  ISETP.GE.AND P2, PT, R67, UR9, PT ;  /* 0x0000000943007c0c */ /* 0x000fe4000bf46270 */
[----:B------:R-:W-:Y:S01]  /*1ce0*/  FSEL R24, R24, RZ, !P0 ;  /* 0x000000ff18187208 */ /* 0x000fe20004000000 */
[----:B------:R-:W-:Y:S01]  /*1cf0*/  STS.64 [R0.X4+0x40], R10 ;  /* 0x0000400a00007388 */ /* 0x000fe20000004a00 */
[----:B------:R-:W-:Y:S02]  /*1d00*/  FSEL R25, R25, RZ, !P0 ;  /* 0x000000ff19197208 */ /* 0x000fe40004000000 */
[----:B-1----:R-:W-:Y:S01]  /*1d10*/  FSEL R3, R9, RZ, !P1 ;  /* 0x000000ff09037208 */ /* 0x002fe20004800000 */
[----:B------:R-:W-:Y:S06]  /*1d20*/  BAR.SYNC 0x0 ;  /* 0x0000000000007b1d */ /* 0x000fec0000000000 */
[----:B------:R-:W1:Y:S01]  /*1d30*/  LDS.128 R4, [R29.X4] ;  /* 0x000000001d047984 */ /* 0x000e620000004c00 */
[----:B------:R-:W-:-:S02]  /*1d40*/  FSEL R42, R8, RZ, !P1 ;  /* 0x000000ff082a7208 */ /* 0x000fc40004800000 */
[----:B------:R-:W-:Y:S01]  /*1d50*/  FSEL R31, R19, RZ, P5 ;  /* 0x000000ff131f7208 */ /* 0x000fe20002800000 */
[----:B------:R-:W2:Y:S01]  /*1d60*/  LDS.128 R8, [R29.X4+0x880] ;  /* 0x000880001d087984 */ /* 0x000ea20000004c00 */
[----:B------:R-:W-:Y:S02]  /*1d70*/  FSEL R2, R12, RZ, !P1 ;  /* 0x000000ff0c027208 */ /* 0x000fe40004800000 */
[----:B------:R-:W-:Y:S02]  /*1d80*/  FSEL R43, R13, RZ, !P1 ;  /* 0x000000ff0d2b7208 */ /* 0x000fe40004800000 */
[----:B------:R-:W-:Y:S02]  /*1d90*/  FSEL R33, R15, RZ, !P0 ;  /* 0x000000ff0f217208 */ /* 0x000fe40004000000 */
[-C--:B------:R-:W-:Y:S01]  /*1da0*/  ISETP.GT.U32.AND P3, PT, R62, R18.reuse, PT ;  /* 0x000000123e00720c */ /* 0x080fe20003f64070 */
[----:B------:R-:W3:Y:S01]  /*1db0*/  LDS.128 R12, [R29.X4+0x1100] ;  /* 0x001100001d0c7984 */ /* 0x000ee20000004c00 */
[----:B------:R-:W-:-:S02]  /*1dc0*/  ISETP.GT.U32.AND P5, PT, R61, R18, PT ;  /* 0x000000123d00720c */ /* 0x000fc40003fa4070 */
[----:B------:R-:W-:Y:S02]  /*1dd0*/  FSEL R44, R16, RZ, !P1 ;  /* 0x000000ff102c7208 */ /* 0x000fe40004800000 */
[----:B------:R-:W-:Y:S02]  /*1de0*/  FSEL R45, R17, RZ, !P1 ;  /* 0x000000ff112d7208 */ /* 0x000fe40004800000 */
[----:B------:R-:W-:Y:S01]  /*1df0*/  FSEL R21, R21, RZ, !P2 ;  /* 0x000000ff15157208 */ /* 0x000fe20005000000 */
[----:B------:R-:W1:Y:S01]  /*1e00*/  LDS.128 R16, [R29.X4+0x1980] ;  /* 0x001980001d107984 */ /* 0x000e620000004c00 */
[----:B------:R-:W-:Y:S02]  /*1e10*/  FSEL R23, R23, RZ, !P2 ;  /* 0x000000ff17177208 */ /* 0x000fe40005000000 */
[----:B------:R-:W-:Y:S01]  /*1e20*/  FSEL R32, R32, RZ, !P0 ;  /* 0x000000ff20207208 */ /* 0x000fe20004000000 */
[----:B------:R-:W-:Y:S06]  /*1e30*/  BAR.SYNC 0x0 ;  /* 0x0000000000007b1d */ /* 0x000fec0000000000 */
[----:B------:R2:W-:Y:S01]  /*1e40*/  STS.64 [R0.X4+0x880], R24 ;  /* 0x0008801800007388 */ /* 0x0005e20000004a00 */
[----:B------:R-:W-:-:S02]  /*1e50*/  FSEL R21, R21, RZ, P6 ;  /* 0x000000ff15157208 */ /* 0x000fc40003000000 */
[----:B------:R-:W-:Y:S01]  /*1e60*/  FSEL R37, R37, RZ, P5 ;  /* 0x000000ff25257208 */ /* 0x000fe20002800000 */
[----:B------:R2:W-:Y:S01]  /*1e70*/  STS.64 [R0.X4], R2 ;  /* 0x0000000200007388 */ /* 0x0005e20000004a00 */
[----:B------:R-:W-:Y:S02]  /*1e80*/  FSEL R23, R23, RZ, P4 ;  /* 0x000000ff17177208 */ /* 0x000fe40002000000 */
[C---:B------:R-:W-:Y:S01]  /*1e90*/  ISETP.GE.U32.AND P6, PT, R38.reuse, UR9, PT ;  /* 0x0000000926007c0c */ /* 0x040fe2000bfc6070 */
[----:B------:R3:W-:Y:S01]  /*1ea0*/  STS.64 [R0.X4+0x40], R42 ;  /* 0x0000402a00007388 */ /* 0x0007e20000004a00 */
[----:B------:R-:W-:Y:S02]  /*1eb0*/  FSEL R35, R35, RZ, P3 ;  /* 0x000000ff23237208 */ /* 0x000fe40001800000 */
[C---:B------:R-:W-:Y:S01]  /*1ec0*/  ISETP.GT.U32.AND P3, PT, R38.reuse, -0x1, PT ;  /* 0xffffffff2600780c */ /* 0x040fe20003f64070 */
[----:B------:R3:W-:Y:S01]  /*1ed0*/  STS.64 [R0.X4+0x8c0], R32 ;  /* 0x0008c02000007388 */ /* 0x0007e20000004a00 */
[----:B--2---:R-:W-:Y:S01]  /*1ee0*/  FSEL R24, R27, RZ, !P0 ;  /* 0x000000ff1b187208 */ /* 0x004fe20004000000 */
[----:B------:R-:W-:Y:S01]  /*1ef0*/  IMAD.SHL.U32 R27, R38, 0x1000, RZ ;  /* 0x00001000261b7824 */ /* 0x000fe200078e00ff */
[----:B------:R-:W-:Y:S01]  /*1f00*/  FSEL R25, R31, RZ, !P0 ;  /* 0x000000ff1f197208 */ /* 0x000fe20004000000 */
[----:B------:R-:W-:Y:S01]  /*1f10*/  IMAD.WIDE.U32 R2, R40, 0x4, RZ ;  /* 0x0000000428027825 */ /* 0x000fe200078e00ff */
[----:B------:R-:W-:Y:S01]  /*1f20*/  ISETP.GE.AND.EX P6, PT, R41, UR14, PT, P6 ;  /* 0x0000000e29007c0c */ /* 0x000fe2000bfc6360 */
[----:B------:R-:W-:Y:S01]  /*1f30*/  STS.64 [R0.X4+0x80], R44 ;  /* 0x0000802c00007388 */ /* 0x000fe20000004a00 */
[----:B------:R-:W-:-:S02]  /*1f40*/  SHF.L.U64.HI R31, R38, 0xc, R41 ;  /* 0x0000000c261f7819 */ /* 0x000fc40000010229 */
[----:B---3--:R-:W-:Y:S01]  /*1f50*/  FSEL R42, R37, RZ, !P0 ;  /* 0x000000ff252a7208 */ /* 0x008fe20004000000 */
[----:B------:R2:W-:Y:S01]  /*1f60*/  STS.64 [R0.X4+0x900], R24 ;  /* 0x0009001800007388 */ /* 0x0005e20000004a00 */
[----:B------:R-:W-:Y:S02]  /*1f70*/  FSEL R43, R23, RZ, !P0 ;  /* 0x000000ff172b7208 */ /* 0x000fe40004000000 */
[----:B------:R-:W-:Y:S01]  /*1f80*/  FSEL R33, R21, RZ, !P1 ;  /* 0x000000ff15217208 */ /* 0x000fe20004800000 */
[C---:B------:R-:W-:Y:S01]  /*1f90*/  IMAD.SHL.U32 R21, R34.reuse, 0x1000, RZ ;  /* 0x0000100022157824 */ /* 0x040fe200078e00ff */
[----:B------:R-:W-:Y:S01]  /*1fa0*/  FSEL R32, R35, RZ, !P1 ;  /* 0x000000ff23207208 */ /* 0x000fe20004800000 */
[----:B------:R3:W-:Y:S01]  /*1fb0*/  STS.64 [R0.X4+0x940], R42 ;  /* 0x0009402a00007388 */ /* 0x0007e20000004a00 */
[----:B------:R-:W-:Y:S02]  /*1fc0*/  ISETP.GT.AND.EX P3, PT, R41, -0x1, !P6, P3 ;  /* 0xffffffff2900780c */ /* 0x000fe40007764330 */
[C---:B------:R-:W-:Y:S01]  /*1fd0*/  SHF.L.U64.HI R23, R34.reuse, 0xc, R41 ;  /* 0x0000000c22177819 */ /* 0x040fe20000010229 */
[----:B------:R-:W-:Y:S01]  /*1fe0*/  STS.64 [R0.X4+0xc0], R32 ;  /* 0x0000c02000007388 */ /* 0x000fe20000004a00 */
[----:B------:R-:W-:-:S02]  /*1ff0*/  ISETP.GE.U32.AND P4, PT, R34, UR9, PT ;  /* 0x0000000922007c0c */ /* 0x000fc4000bf86070 */
[-C--:B--2---:R-:W-:Y:S01]  /*2000*/  LOP3.LUT R24, R27, R2.reuse, RZ, 0xfc, !PT ;  /* 0x000000021b187212 */ /* 0x084fe200078efcff */
[----:B------:R-:W-:Y:S01]  /*2010*/  IMAD.SHL.U32 R27, R36, 0x1000, RZ ;  /* 0x00001000241b7824 */ /* 0x000fe200078e00ff */
[-C--:B------:R-:W-:Y:S02]  /*2020*/  LOP3.LUT R25, R31, R3.reuse, RZ, 0xfc, !PT ;  /* 0x000000031f197212 */ /* 0x080fe400078efcff */
[----:B------:R-:W-:Y:S02]  /*2030*/  IADD3 R24, P2, R24, UR4, RZ ;  /* 0x0000000418187c10 */ /* 0x000fe4000ff5e0ff */
[----:B---3--:R-:W-:Y:S01]  /*2040*/  LOP3.LUT R42, R21, R2, RZ, 0xfc, !PT ;  /* 0x00000002152a7212 */ /* 0x008fe200078efcff */
[----:B------:R-:W-:Y:S01]  /*2050*/  IMAD.SHL.U32 R21, R30, 0x1000, RZ ;  /* 0x000010001e157824 */ /* 0x000fe200078e00ff */
[----:B------:R-:W-:Y:S01]  /*2060*/  IADD3.X R25, R25, UR5, RZ, P2, !PT ;  /* 0x0000000519197c10 */ /* 0x000fe200097fe4ff */
[----:B------:R-:W-:Y:S06]  /*2070*/  BAR.SYNC 0x0 ;  /* 0x0000000000007b1d */ /* 0x000fec0000000000 */
[----:B------:R-:W-:Y:S01]  /*2080*/  ISETP.GE.U32.AND P1, PT, R36, UR9, PT ;  /* 0x0000000924007c0c */ /* 0x000fe2000bf26070 */
[----:B-1----:R-:W-:Y:S01]  /*2090*/  @P3 STG.E.128 [R24.64], R4 ;  /* 0x0000000418003986 */ /* 0x002fe2000c101d0c */
[----:B------:R-:W-:-:S02]  /*20a0*/  LOP3.LUT R0, R23, R3, RZ, 0xfc, !PT ;  /* 0x0000000317007212 */ /* 0x000fc400078efcff */
[----:B------:R-:W-:Y:S01]  /*20b0*/  IADD3 R42, P2, R42, UR4, RZ ;  /* 0x000000042a2a7c10 */ /* 0x000fe2000ff5e0ff */
[----:B------:R-:W-:Y:S01]  /*20c0*/  LDS.128 R4, [R29.X4+0x1100] ;  /* 0x001100001d047984 */ /* 0x000fe20000004c00 */
[----:B------:R-:W-:Y:S02]  /*20d0*/  ISETP.GE.U32.AND P6, PT, R30, UR9, PT ;  /* 0x000000091e007c0c */ /* 0x000fe4000bfc6070 */
[----:B------:R-:W-:Y:S02]  /*20e0*/  ISETP.GT.U32.AND P5, PT, R34, -0x1, PT ;  /* 0xffffffff2200780c */ /* 0x000fe40003fa4070 */
[----:B------:R-:W-:Y:S01]  /*20f0*/  ISETP.GE.AND.EX P4, PT, R41, UR14, PT, P4 ;  /* 0x0000000e29007c0c */ /* 0x000fe2000bf86340 */
[----:B------:R-:W1:Y:S01]  /*2100*/  LDS.128 R32, [R29.X4] ;  /* 0x000000001d207984 */ /* 0x000e620000004c00 */
[----:B------:R-:W-:Y:S02]  /*2110*/  ISETP.GT.U32.AND P0, PT, R36, -0x1, PT ;  /* 0xffffffff2400780c */ /* 0x000fe40003f04070 */
[----:B------:R-:W-:-:S02]  /*2120*/  IADD3.X R43, R0, UR5, RZ, P2, !PT ;  /* 0x00000005002b7c10 */ /* 0x000fc400097fe4ff */
[C---:B------:R-:W-:Y:S02]  /*2130*/  ISETP.GE.AND.EX P1, PT, R41.reuse, UR14, PT, P1 ;  /* 0x0000000e29007c0c */ /* 0x040fe4000bf26310 */
[----:B------:R-:W-:Y:S02]  /*2140*/  ISETP.GT.U32.AND P2, PT, R30, -0x1, PT ;  /* 0xffffffff1e00780c */ /* 0x000fe40003f44070 */
[C---:B------:R-:W-:Y:S02]  /*2150*/  ISETP.GE.AND.EX P6, PT, R41.reuse, UR14, PT, P6 ;  /* 0x0000000e29007c0c */ /* 0x040fe4000bfc6360 */
[--C-:B------:R-:W-:Y:S02]  /*2160*/  SHF.L.U64.HI R31, R36, 0xc, R41.reuse ;  /* 0x0000000c241f7819 */ /* 0x100fe40000010229 */
[----:B------:R-:W-:Y:S01]  /*2170*/  SHF.L.U64.HI R23, R30, 0xc, R41 ;  /* 0x0000000c1e177819 */ /* 0x000fe20000010229 */
[----:B------:R-:W2:Y:S01]  /*2180*/  LDS.128 R36, [R29.X4+0x880] ;  /* 0x000880001d247984 */ /* 0x000ea20000004c00 */
[----:B------:R-:W-:-:S02]  /*2190*/  ISETP.GT.AND.EX P4, PT, R41, -0x1, !P4, P5 ;  /* 0xffffffff2900780c */ /* 0x000fc40006784350 */
[-C--:B------:R-:W-:Y:S02]  /*21a0*/  LOP3.LUT R30, R27, R2.reuse, RZ, 0xfc, !PT ;  /* 0x000000021b1e7212 */ /* 0x080fe400078efcff */
[----:B------:R-:W-:Y:S02]  /*21b0*/  ISETP.GT.AND.EX P0, PT, R41, -0x1, !P1, P0 ;  /* 0xffffffff2900780c */ /* 0x000fe40004f04300 */
[----:B------:R-:W-:Y:S01]  /*21c0*/  LOP3.LUT R44, R21, R2, RZ, 0xfc, !PT ;  /* 0x00000002152c7212 */ /* 0x000fe200078efcff */
[----:B------:R-:W-:Y:S01]  /*21d0*/  IMAD.SHL.U32 R21, R22, 0x1000, RZ ;  /* 0x0000100016157824 */ /* 0x000fe200078e00ff */
[----:B------:R-:W-:Y:S02]  /*21e0*/  ISETP.GT.AND.EX P2, PT, R41, -0x1, !P6, P2 ;  /* 0xffffffff2900780c */ /* 0x000fe40007744320 */
[-C--:B------:R-:W-:Y:S02]  /*21f0*/  LOP3.LUT R27, R31, R3.reuse, RZ, 0xfc, !PT ;  /* 0x000000031f1b7212 */ /* 0x080fe400078efcff */
[----:B------:R-:W-:Y:S01]  /*2200*/  IADD3 R30, P5, R30, UR4, RZ ;  /* 0x000000041e1e7c10 */ /* 0x000fe2000ffbe0ff */
[----:B------:R3:W-:Y:S01]  /*2210*/  @P4 STG.E.128 [R42.64], R8 ;  /* 0x000000082a004986 */ /* 0x0007e2000c101d0c */
[----:B------:R-:W-:Y:S01]  /*2220*/  LOP3.LUT R0, R23, R3, RZ, 0xfc, !PT ;  /* 0x0000000317007212 */ /* 0x000fe200078efcff */
[----:B------:R-:W-:Y:S01]  /*2230*/  IMAD.SHL.U32 R23, R28, 0x1000, RZ ;  /* 0x000010001c177824 */ /* 0x000fe200078e00ff */
[----:B------:R-:W-:-:S02]  /*2240*/  IADD3 R44, P1, R44, UR4, RZ ;  /* 0x000000042c2c7c10 */ /* 0x000fc4000ff3e0ff */
[----:B------:R-:W-:Y:S02]  /*2250*/  IADD3.X R31, R27, UR5, RZ, P5, !PT ;  /* 0x000000051b1f7c10 */ /* 0x000fe4000affe4ff */
[----:B------:R-:W-:Y:S02]  /*2260*/  IADD3.X R45, R0, UR5, RZ, P1, !PT ;  /* 0x00000005002d7c10 */ /* 0x000fe40008ffe4ff */
[----:B------:R-:W-:Y:S01]  /*2270*/  ISETP.GE.U32.AND P6, PT, R22, UR9, PT ;  /* 0x0000000916007c0c */ /* 0x000fe2000bfc6070 */
[----:B------:R1:W-:Y:S01]  /*2280*/  @P0 STG.E.128 [R30.64], R12 ;  /* 0x0000000c1e000986 */ /* 0x0003e2000c101d0c */
[----:B------:R-:W-:Y:S02]  /*2290*/  ISETP.GT.U32.AND P3, PT, R28, -0x1, PT ;  /* 0xffffffff1c00780c */ /* 0x000fe40003f64070 */
[----:B------:R-:W-:Y:S01]  /*22a0*/  ISETP.GE.U32.AND P4, PT, R20, UR9, PT ;  /* 0x0000000914007c0c */ /* 0x000fe2000bf86070 */
[----:B------:R2:W-:Y:S01]  /*22b0*/  @P2 STG.E.128 [R44.64], R16 ;  /* 0x000000102c002986 */ /* 0x0005e2000c101d0c */
[----:B------:R-:W-:-:S02]  /*22c0*/  ISETP.GE.U32.AND P2, PT, R28, UR9, PT ;  /* 0x000000091c007c0c */ /* 0x000fc4000bf46070 */
[----:B------:R-:W-:Y:S01]  /*22d0*/  ISETP.GT.U32.AND P5, PT, R22, -0x1, PT ;  /* 0xffffffff1600780c */ /* 0x000fe20003fa4070 */
[C---:B---3--:R-:W-:Y:S01]  /*22e0*/  IMAD.SHL.U32 R9, R26.reuse, 0x1000, RZ ;  /* 0x000010001a097824 */ /* 0x048fe200078e00ff */
[C---:B------:R-:W-:Y:S02]  /*22f0*/  ISETP.GE.AND.EX P2, PT, R41.reuse, UR14, PT, P2 ;  /* 0x0000000e29007c0c */ /* 0x040fe4000bf46320 */
[----:B------:R-:W-:Y:S02]  /*2300*/  ISETP.GE.U32.AND P1, PT, R26, UR9, PT ;  /* 0x000000091a007c0c */ /* 0x000fe4000bf26070 */
[----:B------:R-:W-:Y:S02]  /*2310*/  ISETP.GE.AND.EX P6, PT, R41, UR14, PT, P6 ;  /* 0x0000000e29007c0c */ /* 0x000fe4000bfc6360 */
[----:B------:R-:W-:Y:S02]  /*2320*/  SHF.L.U64.HI R27, R28, 0xc, R41 ;  /* 0x0000000c1c1b7819 */ /* 0x000fe40000010229 */
[----:B------:R-:W-:Y:S01]  /*2330*/  LOP3.LUT R8, R23, R2, RZ, 0xfc, !PT ;  /* 0x0000000217087212 */ /* 0x000fe200078efcff */
[C---:B-1----:R-:W-:Y:S01]  /*2340*/  IMAD.SHL.U32 R13, R20.reuse, 0x1000, RZ ;  /* 0x00001000140d7824 */ /* 0x042fe200078e00ff */
[----:B------:R-:W-:-:S02]  /*2350*/  ISETP.GT.U32.AND P0, PT, R20, -0x1, PT ;  /* 0xffffffff1400780c */ /* 0x000fc40003f04070 */
[C---:B------:R-:W-:Y:S02]  /*2360*/  ISETP.GT.AND.EX P3, PT, R41.reuse, -0x1, !P2, P3 ;  /* 0xffffffff2900780c */ /* 0x040fe40005764330 */
[C---:B------:R-:W-:Y:S02]  /*2370*/  ISETP.GE.AND.EX P4, PT, R41.reuse, UR14, PT, P4 ;  /* 0x0000000e29007c0c */ /* 0x040fe4000bf86340 */
[----:B------:R-:W-:Y:S02]  /*2380*/  ISETP.GT.U32.AND P2, PT, R26, -0x1, PT ;  /* 0xffffffff1a00780c */ /* 0x000fe40003f44070 */
[C---:B------:R-:W-:Y:S02]  /*2390*/  ISETP.GT.AND.EX P5, PT, R41.reuse, -0x1, !P6, P5 ;  /* 0xffffffff2900780c */ /* 0x040fe400077a4350 */
[----:B------:R-:W-:Y:S02]  /*23a0*/  ISETP.GE.AND.EX P1, PT, R41, UR14, PT, P1 ;  /* 0x0000000e29007c0c */ /* 0x000fe4000bf26310 */
[----:B--2---:R-:W-:-:S02]  /*23b0*/  LOP3.LUT R16, R27, R3, RZ, 0xfc, !PT ;  /* 0x000000031b107212 */ /* 0x004fc400078efcff */
[----:B------:R-:W-:Y:S02]  /*23c0*/  IADD3 R8, P6, R8, UR4, RZ ;  /* 0x0000000408087c10 */ /* 0x000fe4000ffde0ff */
[--C-:B------:R-:W-:Y:S02]  /*23d0*/  SHF.L.U64.HI R17, R22, 0xc, R41.reuse ;  /* 0x0000000c16117819 */ /* 0x100fe40000010229 */
[-C--:B------:R-:W-:Y:S02]  /*23e0*/  LOP3.LUT R0, R21, R2.reuse, RZ, 0xfc, !PT ;  /* 0x0000000215007212 */ /* 0x080fe400078efcff */
[----:B------:R-:W-:Y:S02]  /*23f0*/  SHF.L.U64.HI R15, R20, 0xc, R41 ;  /* 0x0000000c140f7819 */ /* 0x000fe40000010229 */
[----:B------:R-:W-:Y:S02]  /*2400*/  LOP3.LUT R10, R13, R2, RZ, 0xfc, !PT ;  /* 0x000000020d0a7212 */ /* 0x000fe400078efcff */
[----:B------:R-:W-:-:S02]  /*2410*/  ISETP.GT.AND.EX P0, PT, R41, -0x1, !P4, P0 ;  /* 0xffffffff2900780c */ /* 0x000fc40006704300 */
[----:B------:R-:W-:Y:S02]  /*2420*/  LOP3.LUT R12, R9, R2, RZ, 0xfc, !PT ;  /* 0x00000002090c7212 */ /* 0x000fe400078efcff */
[----:B------:R-:W-:Y:S02]  /*2430*/  ISETP.GT.AND.EX P1, PT, R41, -0x1, !P1, P2 ;  /* 0xffffffff2900780c */ /* 0x000fe40004f24320 */
[----:B------:R-:W-:Y:S02]  /*2440*/  SHF.L.U64.HI R11, R26, 0xc, R41 ;  /* 0x0000000c1a0b7819 */ /* 0x000fe40000010229 */
[----:B------:R-:W-:Y:S02]  /*2450*/  IADD3.X R9, R16, UR5, RZ, P6, !PT ;  /* 0x0000000510097c10 */ /* 0x000fe4000b7fe4ff */
[-C--:B------:R-:W-:Y:S02]  /*2460*/  LOP3.LUT R14, R17, R3.reuse, RZ, 0xfc, !PT ;  /* 0x00000003110e7212 */ /* 0x080fe400078efcff */
[----:B------:R-:W-:Y:S01]  /*2470*/  IADD3 R2, P6, R0, UR4, RZ ;  /* 0x0000000400027c10 */ /* 0x000fe2000ffde0ff */
[----:B------:R1:W-:Y:S01]  /*2480*/  @P3 STG.E.128 [R8.64], R32 ;  /* 0x0000002008003986 */ /* 0x0003e2000c101d0c */
[----:B------:R-:W-:-:S02]  /*2490*/  LOP3.LUT R13, R15, R3, RZ, 0xfc, !PT ;  /* 0x000000030f0d7212 */ /* 0x000fc400078efcff */
[----:B------:R-:W-:Y:S02]  /*24a0*/  IADD3 R10, P4, R10, UR4, RZ ;  /* 0x000000040a0a7c10 */ /* 0x000fe4000ff9e0ff */
[----:B------:R-:W-:Y:S02]  /*24b0*/  LOP3.LUT R0, R11, R3, RZ, 0xfc, !PT ;  /* 0x000000030b007212 */ /* 0x000fe400078efcff */
[----:B------:R-:W-:Y:S02]  /*24c0*/  IADD3.X R3, R14, UR5, RZ, P6, !PT ;  /* 0x000000050e037c10 */ /* 0x000fe4000b7fe4ff */
[----:B------:R-:W-:Y:S02]  /*24d0*/  IADD3.X R11, R13, UR5, RZ, P4, !PT ;  /* 0x000000050d0b7c10 */ /* 0x000fe4000a7fe4ff */
[----:B------:R-:W-:Y:S01]  /*24e0*/  IADD3 R12, P2, R12, UR4, RZ ;  /* 0x000000040c0c7c10 */ /* 0x000fe2000ff5e0ff */
[----:B------:R1:W-:Y:S03]  /*24f0*/  @P5 STG.E.128 [R2.64], R36 ;  /* 0x0000002402005986 */ /* 0x0003e6000c101d0c */
[----:B------:R-:W-:Y:S01]  /*2500*/  IADD3.X R13, R0, UR5, RZ, P2, !PT ;  /* 0x00000005000d7c10 */ /* 0x000fe200097fe4ff */
[----:B------:R1:W-:Y:S01]  /*2510*/  @P0 STG.E.128 [R10.64], R4 ;  /* 0x000000040a000986 */ /* 0x0003e2000c101d0c */
[----:B------:R-:W-:Y:S07]  /*2520*/  @!P1 EXIT ;  /* 0x000000000000994d */ /* 0x000fee0003800000 */
[----:B------:R-:W2:Y:S04]  /*2530*/  LDS.128 R28, [R29.X4+0x1980] ;  /* 0x001980001d1c7984 */ /* 0x000ea80000004c00 */
[----:B--2---:R-:W-:Y:S01]  /*2540*/  STG.E.128 [R12.64], R28 ;  /* 0x0000001c0c007986 */ /* 0x004fe2000c101d0c */
[----:B------:R-:W-:Y:S05]  /*2550*/  EXIT ;  /* 0x000000000000794d */ /* 0x000fea0003800000 */
.L_x_1:
[----:B------:R-:W-:-:S00]  /*2560*/  BRA `(.L_x_1) ;  /* 0xfffffff000007947 */ /* 0x000fc0000383ffff */
[----:B------:R-:W-:-:S00]  /*2570*/  NOP ;  /* 0x0000000000007918 */ /* 0x000fc00000000000 */
        /* <DEDUP_REMOVED lines=8> */
.L_x_2:


//--------------------- .nv.shared.chunk_scaled_dot_kkt_fwd_kernel --------------------------
	.section	.nv.shared.chunk_scaled_dot_kkt_fwd_kernel,"aw",@nobits
	.align	16
